	.target	sm_100a

	.elftype	@"ET_EXEC"


//--------------------- .note.nv.tkinfo           --------------------------
	.section	.note.nv.tkinfo,"",@"SHT_NOTE"
	.sectionflags	@"SHF_NOTE_NV_TKINFO"
	.tkinfo
        /*0018*/ 	.word	0x00000002
        /*0030*/ 	.string	""
        /*0030*/ 	.string	"ptxas"
        /*0030*/ 	.string	"Cuda compilation tools, release 13.0, V13.0.88"
        /*0030*/ 	.string	"Build cuda_13.0.r13.0/compiler.36424714_0"
        /*0030*/ 	.string	"-arch sm_100a -m 64 "



//--------------------- .note.nv.cuinfo           --------------------------
	.section	.note.nv.cuinfo,"",@"SHT_NOTE"
	.sectionflags	@"SHF_NOTE_NV_CUINFO"
        /*0018*/ 	.short	0x0002
        /*001a*/ 	.short	0x0064
        /*001c*/ 	.short	0x0082
	.zero		2


//--------------------- .nv.info                  --------------------------
	.section	.nv.info,"",@"SHT_CUDA_INFO"
	.align	4


	//----- nvinfo : EIATTR_REGCOUNT
	.align		4
        /*0000*/ 	.byte	0x04, 0x2f
        /*0002*/ 	.short	(.L_12 - .L_11)
	.align		4
.L_11:
        /*0004*/ 	.word	index@(_ZN7cutlass13device_kernelIN5flash11enable_sm90INS1_16FlashAttnFwdSm90INS1_25CollectiveMainloopFwdSm90ILi2EN4cute5tupleIJNS5_1CILi1EEES8_S8_EEENS6_IJNS7_ILi128EEESA_SA_EEELi128ENS_6half_tEfNS_4arch4Sm90ELb1ELb0ELb0ELb1ELb0ELb1ELb0ELb1ELb1ELb0ELb0ELb0EEENS1_21CollectiveEpilogueFwdISB_S9_SC_SE_Li256ELb1ELb0ELb0ELb0EEENS1_36VarlenDynamicPersistentTileSchedulerILi128ELi128ELi256ELi32ELb0ELb0ELb1ELb1ELb1ELb1EEEEEEEEEvNT_6ParamsE)
        /*0008*/ 	.word	0x00000004


	//----- nvinfo : EIATTR_FRAME_SIZE
	.align		4
.L_12:
        /*000c*/ 	.byte	0x04, 0x11
        /*000e*/ 	.short	(.L_14 - .L_13)
	.align		4
.L_13:
        /*0010*/ 	.word	index@(_ZN7cutlass13device_kernelIN5flash11enable_sm90INS1_16FlashAttnFwdSm90INS1_25CollectiveMainloopFwdSm90ILi2EN4cute5tupleIJNS5_1CILi1EEES8_S8_EEENS6_IJNS7_ILi128EEESA_SA_EEELi128ENS_6half_tEfNS_4arch4Sm90ELb1ELb0ELb0ELb1ELb0ELb1ELb0ELb1ELb1ELb0ELb0ELb0EEENS1_21CollectiveEpilogueFwdISB_S9_SC_SE_Li256ELb1ELb0ELb0ELb0EEENS1_36VarlenDynamicPersistentTileSchedulerILi128ELi128ELi256ELi32ELb0ELb0ELb1ELb1ELb1ELb1EEEEEEEEEvNT_6ParamsE)
        /*0014*/ 	.word	0x00000000


	//----- nvinfo : EIATTR_REGCOUNT
	.align		4
.L_14:
        /*0018*/ 	.byte	0x04, 0x2f
        /*001a*/ 	.short	(.L_16 - .L_15)
	.align		4
.L_15:
        /*001c*/ 	.word	index@(_ZN7cutlass13device_kernelIN5flash11enable_sm90INS1_16FlashAttnFwdSm90INS1_25CollectiveMainloopFwdSm90ILi2EN4cute5tupleIJNS5_1CILi1EEES8_S8_EEENS6_IJNS7_ILi128EEESA_SA_EEELi128ENS_6half_tEfNS_4arch4Sm90ELb1ELb0ELb0ELb1ELb0ELb0ELb0ELb1ELb1ELb0ELb0ELb0EEENS1_21CollectiveEpilogueFwdISB_S9_SC_SE_Li256ELb1ELb0ELb0ELb0EEENS1_36VarlenDynamicPersistentTileSchedulerILi128ELi128ELi256ELi32ELb0ELb0ELb1ELb1ELb1ELb1EEEEEEEEEvNT_6ParamsE)
        /*0020*/ 	.word	0x00000004


	//----- nvinfo : EIATTR_FRAME_SIZE
	.align		4
.L_16:
        /*0024*/ 	.byte	0x04, 0x11
        /*0026*/ 	.short	(.L_18 - .L_17)
	.align		4
.L_17:
        /*0028*/ 	.word	index@(_ZN7cutlass13device_kernelIN5flash11enable_sm90INS1_16FlashAttnFwdSm90INS1_25CollectiveMainloopFwdSm90ILi2EN4cute5tupleIJNS5_1CILi1EEES8_S8_EEENS6_IJNS7_ILi128EEESA_SA_EEELi128ENS_6half_tEfNS_4arch4Sm90ELb1ELb0ELb0ELb1ELb0ELb0ELb0ELb1ELb1ELb0ELb0ELb0EEENS1_21CollectiveEpilogueFwdISB_S9_SC_SE_Li256ELb1ELb0ELb0ELb0EEENS1_36VarlenDynamicPersistentTileSchedulerILi128ELi128ELi256ELi32ELb0ELb0ELb1ELb1ELb1ELb1EEEEEEEEEvNT_6ParamsE)
        /*002c*/ 	.word	0x00000000


	//----- nvinfo : EIATTR_REGCOUNT
	.align		4
.L_18:
        /*0030*/ 	.byte	0x04, 0x2f
        /*0032*/ 	.short	(.L_20 - .L_19)
	.align		4
.L_19:
        /*0034*/ 	.word	index@(_ZN7cutlass13device_kernelIN5flash11enable_sm90INS1_16FlashAttnFwdSm90INS1_25CollectiveMainloopFwdSm90ILi2EN4cute5tupleIJNS5_1CILi1EEES8_S8_EEENS6_IJNS7_ILi128EEESA_SA_EEELi128ENS_6half_tEfNS_4arch4Sm90ELb1ELb0ELb0ELb0ELb0ELb0ELb0ELb1ELb1ELb0ELb0ELb0EEENS1_21CollectiveEpilogueFwdISB_S9_SC_SE_Li256ELb0ELb0ELb0ELb0EEENS1_30DynamicPersistentTileSchedulerILi256ELi32ELb0ELb0ELb1EEEEEEEEEvNT_6ParamsE)
        /*0038*/ 	.word	0x00000004


	//----- nvinfo : EIATTR_FRAME_SIZE
	.align		4
.L_20:
        /*003c*/ 	.byte	0x04, 0x11
        /*003e*/ 	.short	(.L_22 - .L_21)
	.align		4
.L_21:
        /*0040*/ 	.word	index@(_ZN7cutlass13device_kernelIN5flash11enable_sm90INS1_16FlashAttnFwdSm90INS1_25CollectiveMainloopFwdSm90ILi2EN4cute5tupleIJNS5_1CILi1EEES8_S8_EEENS6_IJNS7_ILi128EEESA_SA_EEELi128ENS_6half_tEfNS_4arch4Sm90ELb1ELb0ELb0ELb0ELb0ELb0ELb0ELb1ELb1ELb0ELb0ELb0EEENS1_21CollectiveEpilogueFwdISB_S9_SC_SE_Li256ELb0ELb0ELb0ELb0EEENS1_30DynamicPersistentTileSchedulerILi256ELi32ELb0ELb0ELb1EEEEEEEEEvNT_6ParamsE)
        /*0044*/ 	.word	0x00000000


	//----- nvinfo : EIATTR_REGCOUNT
	.align		4
.L_22:
        /*0048*/ 	.byte	0x04, 0x2f
        /*004a*/ 	.short	(.L_24 - .L_23)
	.align		4
.L_23:
        /*004c*/ 	.word	index@(_ZN7cutlass13device_kernelIN5flash11enable_sm90INS1_16FlashAttnFwdSm90INS1_25CollectiveMainloopFwdSm90ILi2EN4cute5tupleIJNS5_1CILi1EEES8_S8_EEENS6_IJNS7_ILi128EEESA_SA_EEELi128ENS_6half_tEfNS_4arch4Sm90ELb0ELb1ELb0ELb1ELb0ELb1ELb0ELb1ELb1ELb0ELb0ELb0EEENS1_21CollectiveEpilogueFwdISB_S9_SC_SE_Li256ELb1ELb0ELb0ELb0EEENS1_36VarlenDynamicPersistentTileSchedulerILi128ELi128ELi256ELi32ELb0ELb0ELb1ELb1ELb0ELb1EEEEEEEEEvNT_6ParamsE)
        /*0050*/ 	.word	0x00000004


	//----- nvinfo : EIATTR_FRAME_SIZE
	.align		4
.L_24:
        /*0054*/ 	.byte	0x04, 0x11
        /*0056*/ 	.short	(.L_26 - .L_25)
	.align		4
.L_25:
        /*0058*/ 	.word	index@(_ZN7cutlass13device_kernelIN5flash11enable_sm90INS1_16FlashAttnFwdSm90INS1_25CollectiveMainloopFwdSm90ILi2EN4cute5tupleIJNS5_1CILi1EEES8_S8_EEENS6_IJNS7_ILi128EEESA_SA_EEELi128ENS_6half_tEfNS_4arch4Sm90ELb0ELb1ELb0ELb1ELb0ELb1ELb0ELb1ELb1ELb0ELb0ELb0EEENS1_21CollectiveEpilogueFwdISB_S9_SC_SE_Li256ELb1ELb0ELb0ELb0EEENS1_36VarlenDynamicPersistentTileSchedulerILi128ELi128ELi256ELi32ELb0ELb0ELb1ELb1ELb0ELb1EEEEEEEEEvNT_6ParamsE)
        /*005c*/ 	.word	0x00000000


	//----- nvinfo : EIATTR_REGCOUNT
	.align		4
.L_26:
        /*0060*/ 	.byte	0x04, 0x2f
        /*0062*/ 	.short	(.L_28 - .L_27)
	.align		4
.L_27:
        /*0064*/ 	.word	index@(_ZN7cutlass13device_kernelIN5flash11enable_sm90INS1_16FlashAttnFwdSm90INS1_25CollectiveMainloopFwdSm90ILi2EN4cute5tupleIJNS5_1CILi1EEES8_S8_EEENS6_IJNS7_ILi128EEESA_SA_EEELi128ENS_6half_tEfNS_4arch4Sm90ELb0ELb1ELb0ELb1ELb0ELb0ELb0ELb1ELb1ELb0ELb0ELb0EEENS1_21CollectiveEpilogueFwdISB_S9_SC_SE_Li256ELb1ELb0ELb0ELb0EEENS1_36VarlenDynamicPersistentTileSchedulerILi128ELi128ELi256ELi32ELb0ELb0ELb1ELb1ELb0ELb1EEEEEEEEEvNT_6ParamsE)
        /*0068*/ 	.word	0x00000004


	//----- nvinfo : EIATTR_FRAME_SIZE
	.align		4
.L_28:
        /*006c*/ 	.byte	0x04, 0x11
        /*006e*/ 	.short	(.L_30 - .L_29)
	.align		4
.L_29:
        /*0070*/ 	.word	index@(_ZN7cutlass13device_kernelIN5flash11enable_sm90INS1_16FlashAttnFwdSm90INS1_25CollectiveMainloopFwdSm90ILi2EN4cute5tupleIJNS5_1CILi1EEES8_S8_EEENS6_IJNS7_ILi128EEESA_SA_EEELi128ENS_6half_tEfNS_4arch4Sm90ELb0ELb1ELb0ELb1ELb0ELb0ELb0ELb1ELb1ELb0ELb0ELb0EEENS1_21CollectiveEpilogueFwdISB_S9_SC_SE_Li256ELb1ELb0ELb0ELb0EEENS1_36VarlenDynamicPersistentTileSchedulerILi128ELi128ELi256ELi32ELb0ELb0ELb1ELb1ELb0ELb1EEEEEEEEEvNT_6ParamsE)
        /*0074*/ 	.word	0x00000000


	//----- nvinfo : EIATTR_REGCOUNT
	.align		4
.L_30:
        /*0078*/ 	.byte	0x04, 0x2f
        /*007a*/ 	.short	(.L_32 - .L_31)
	.align		4
.L_31:
        /*007c*/ 	.word	index@(_ZN7cutlass13device_kernelIN5flash11enable_sm90INS1_16FlashAttnFwdSm90INS1_25CollectiveMainloopFwdSm90ILi2EN4cute5tupleIJNS5_1CILi1EEES8_S8_EEENS6_IJNS7_ILi128EEESA_SA_EEELi128ENS_6half_tEfNS_4arch4Sm90ELb0ELb1ELb0ELb0ELb0ELb0ELb0ELb1ELb1ELb0ELb0ELb0EEENS1_21CollectiveEpilogueFwdISB_S9_SC_SE_Li256ELb0ELb0ELb0ELb0EEENS1_30DynamicPersistentTileSchedulerILi256ELi32ELb0ELb0ELb1EEEEEEEEEvNT_6ParamsE)
        /*0080*/ 	.word	0x00000004


	//----- nvinfo : EIATTR_FRAME_SIZE
	.align		4
.L_32:
        /*0084*/ 	.byte	0x04, 0x11
        /*0086*/ 	.short	(.L_34 - .L_33)
	.align		4
.L_33:
        /*0088*/ 	.word	index@(_ZN7cutlass13device_kernelIN5flash11enable_sm90INS1_16FlashAttnFwdSm90INS1_25CollectiveMainloopFwdSm90ILi2EN4cute5tupleIJNS5_1CILi1EEES8_S8_EEENS6_IJNS7_ILi128EEESA_SA_EEELi128ENS_6half_tEfNS_4arch4Sm90ELb0ELb1ELb0ELb0ELb0ELb0ELb0ELb1ELb1ELb0ELb0ELb0EEENS1_21CollectiveEpilogueFwdISB_S9_SC_SE_Li256ELb0ELb0ELb0ELb0EEENS1_30DynamicPersistentTileSchedulerILi256ELi32ELb0ELb0ELb1EEEEEEEEEvNT_6ParamsE)
        /*008c*/ 	.word	0x00000000


	//----- nvinfo : EIATTR_REGCOUNT
	.align		4
.L_34:
        /*0090*/ 	.byte	0x04, 0x2f
        /*0092*/ 	.short	(.L_36 - .L_35)
	.align		4
.L_35:
        /*0094*/ 	.word	index@(_ZN7cutlass13device_kernelIN5flash11enable_sm90INS1_16FlashAttnFwdSm90INS1_25CollectiveMainloopFwdSm90ILi2EN4cute5tupleIJNS5_1CILi1EEES8_S8_EEENS6_IJNS7_ILi128EEENS7_ILi176EEESA_EEELi128ENS_6half_tEfNS_4arch4Sm90ELb0ELb0ELb0ELb1ELb0ELb1ELb0ELb1ELb1ELb0ELb0ELb0EEENS1_21CollectiveEpilogueFwdINS6_IJSA_SA_SB_EEES9_SD_SF_Li256ELb1ELb0ELb0ELb0EEENS1_36VarlenDynamicPersistentTileSchedulerILi128ELi176ELi256ELi32ELb0ELb0ELb1ELb0ELb1ELb1EEEEEEEEEvNT_6ParamsE)
        /*0098*/ 	.word	0x00000004


	//----- nvinfo : EIATTR_FRAME_SIZE
	.align		4
.L_36:
        /*009c*/ 	.byte	0x04, 0x11
        /*009e*/ 	.short	(.L_38 - .L_37)
	.align		4
.L_37:
        /*00a0*/ 	.word	index@(_ZN7cutlass13device_kernelIN5flash11enable_sm90INS1_16FlashAttnFwdSm90INS1_25CollectiveMainloopFwdSm90ILi2EN4cute5tupleIJNS5_1CILi1EEES8_S8_EEENS6_IJNS7_ILi128EEENS7_ILi176EEESA_EEELi128ENS_6half_tEfNS_4arch4Sm90ELb0ELb0ELb0ELb1ELb0ELb1ELb0ELb1ELb1ELb0ELb0ELb0EEENS1_21CollectiveEpilogueFwdINS6_IJSA_SA_SB_EEES9_SD_SF_Li256ELb1ELb0ELb0ELb0EEENS1_36VarlenDynamicPersistentTileSchedulerILi128ELi176ELi256ELi32ELb0ELb0ELb1ELb0ELb1ELb1EEEEEEEEEvNT_6ParamsE)
        /*00a4*/ 	.word	0x00000000


	//----- nvinfo : EIATTR_REGCOUNT
	.align		4
.L_38:
        /*00a8*/ 	.byte	0x04, 0x2f
        /*00aa*/ 	.short	(.L_40 - .L_39)
	.align		4
.L_39:
        /*00ac*/ 	.word	index@(_ZN7cutlass13device_kernelIN5flash11enable_sm90INS1_16FlashAttnFwdSm90INS1_25CollectiveMainloopFwdSm90ILi2EN4cute5tupleIJNS5_1CILi1EEES8_S8_EEENS6_IJNS7_ILi128EEENS7_ILi176EEESA_EEELi128ENS_6half_tEfNS_4arch4Sm90ELb0ELb0ELb0ELb1ELb0ELb0ELb0ELb1ELb1ELb0ELb0ELb0EEENS1_21CollectiveEpilogueFwdINS6_IJSA_SA_SB_EEES9_SD_SF_Li256ELb1ELb0ELb0ELb0EEENS1_36VarlenDynamicPersistentTileSchedulerILi128ELi176ELi256ELi32ELb0ELb0ELb1ELb0ELb1ELb1EEEEEEEEEvNT_6ParamsE)
        /*00b0*/ 	.word	0x00000004


	//----- nvinfo : EIATTR_FRAME_SIZE
	.align		4
.L_40:
        /*00b4*/ 	.byte	0x04, 0x11
        /*00b6*/ 	.short	(.L_42 - .L_41)
	.align		4
.L_41:
        /*00b8*/ 	.word	index@(_ZN7cutlass13device_kernelIN5flash11enable_sm90INS1_16FlashAttnFwdSm90INS1_25CollectiveMainloopFwdSm90ILi2EN4cute5tupleIJNS5_1CILi1EEES8_S8_EEENS6_IJNS7_ILi128EEENS7_ILi176EEESA_EEELi128ENS_6half_tEfNS_4arch4Sm90ELb0ELb0ELb0ELb1ELb0ELb0ELb0ELb1ELb1ELb0ELb0ELb0EEENS1_21CollectiveEpilogueFwdINS6_IJSA_SA_SB_EEES9_SD_SF_Li256ELb1ELb0ELb0ELb0EEENS1_36VarlenDynamicPersistentTileSchedulerILi128ELi176ELi256ELi32ELb0ELb0ELb1ELb0ELb1ELb1EEEEEEEEEvNT_6ParamsE)
        /*00bc*/ 	.word	0x00000000


	//----- nvinfo : EIATTR_REGCOUNT
	.align		4
.L_42:
        /*00c0*/ 	.byte	0x04, 0x2f
        /*00c2*/ 	.short	(.L_44 - .L_43)
	.align		4
.L_43:
        /*00c4*/ 	.word	index@(_ZN7cutlass13device_kernelIN5flash11enable_sm90INS1_16FlashAttnFwdSm90INS1_25CollectiveMainloopFwdSm90ILi2EN4cute5tupleIJNS5_1CILi2EEENS7_ILi1EEES9_EEENS6_IJNS7_ILi128EEENS7_ILi176EEESB_EEELi128ENS_6half_tEfNS_4arch4Sm90ELb0ELb0ELb0ELb0ELb0ELb0ELb0ELb1ELb1ELb0ELb0ELb0EEENS1_21CollectiveEpilogueFwdINS6_IJSB_SB_SC_EEESA_SE_SG_Li256ELb0ELb0ELb0ELb0EEENS1_29StaticPersistentTileSchedulerILb0EEEEEEEEEvNT_6ParamsE)
        /*00c8*/ 	.word	0x00000004


	//----- nvinfo : EIATTR_FRAME_SIZE
	.align		4
.L_44:
        /*00cc*/ 	.byte	0x04, 0x11
        /*00ce*/ 	.short	(.L_46 - .L_45)
	.align		4
.L_45:
        /*00d0*/ 	.word	index@(_ZN7cutlass13device_kernelIN5flash11enable_sm90INS1_16FlashAttnFwdSm90INS1_25CollectiveMainloopFwdSm90ILi2EN4cute5tupleIJNS5_1CILi2EEENS7_ILi1EEES9_EEENS6_IJNS7_ILi128EEENS7_ILi176EEESB_EEELi128ENS_6half_tEfNS_4arch4Sm90ELb0ELb0ELb0ELb0ELb0ELb0ELb0ELb1ELb1ELb0ELb0ELb0EEENS1_21CollectiveEpilogueFwdINS6_IJSB_SB_SC_EEESA_SE_SG_Li256ELb0ELb0ELb0ELb0EEENS1_29StaticPersistentTileSchedulerILb0EEEEEEEEEvNT_6ParamsE)
        /*00d4*/ 	.word	0x00000000


	//----- nvinfo : EIATTR_REGCOUNT
	.align		4
.L_46:
        /*00d8*/ 	.byte	0x04, 0x2f
        /*00da*/ 	.short	(.L_48 - .L_47)
	.align		4
.L_47:
        /*00dc*/ 	.word	index@(_ZN7cutlass13device_kernelIN5flash11enable_sm90INS1_16FlashAttnFwdSm90INS1_25CollectiveMainloopFwdSm90ILi2EN4cute5tupleIJNS5_1CILi1EEES8_S8_EEENS6_IJNS7_ILi128EEENS7_ILi176EEESA_EEELi128ENS_6half_tEfNS_4arch4Sm90ELb0ELb0ELb0ELb0ELb0ELb0ELb0ELb1ELb1ELb0ELb0ELb0EEENS1_21CollectiveEpilogueFwdINS6_IJSA_SA_SB_EEES9_SD_SF_Li256ELb0ELb0ELb0ELb0EEENS1_29StaticPersistentTileSchedulerILb0EEEEEEEEEvNT_6ParamsE)
        /*00e0*/ 	.word	0x00000004


	//----- nvinfo : EIATTR_FRAME_SIZE
	.align		4
.L_48:
        /*00e4*/ 	.byte	0x04, 0x11
        /*00e6*/ 	.short	(.L_50 - .L_49)
	.align		4
.L_49:
        /*00e8*/ 	.word	index@(_ZN7cutlass13device_kernelIN5flash11enable_sm90INS1_16FlashAttnFwdSm90INS1_25CollectiveMainloopFwdSm90ILi2EN4cute5tupleIJNS5_1CILi1EEES8_S8_EEENS6_IJNS7_ILi128EEENS7_ILi176EEESA_EEELi128ENS_6half_tEfNS_4arch4Sm90ELb0ELb0ELb0ELb0ELb0ELb0ELb0ELb1ELb1ELb0ELb0ELb0EEENS1_21CollectiveEpilogueFwdINS6_IJSA_SA_SB_EEES9_SD_SF_Li256ELb0ELb0ELb0ELb0EEENS1_29StaticPersistentTileSchedulerILb0EEEEEEEEEvNT_6ParamsE)
        /*00ec*/ 	.word	0x00000000


	//----- nvinfo : EIATTR_MIN_STACK_SIZE
	.align		4
.L_50:
        /*00f0*/ 	.byte	0x04, 0x12
        /*00f2*/ 	.short	(.L_52 - .L_51)
	.align		4
.L_51:
        /*00f4*/ 	.word	index@(_ZN7cutlass13device_kernelIN5flash11enable_sm90INS1_16FlashAttnFwdSm90INS1_25CollectiveMainloopFwdSm90ILi2EN4cute5tupleIJNS5_1CILi1EEES8_S8_EEENS6_IJNS7_ILi128EEENS7_ILi176EEESA_EEELi128ENS_6half_tEfNS_4arch4Sm90ELb0ELb0ELb0ELb0ELb0ELb0ELb0ELb1ELb1ELb0ELb0ELb0EEENS1_21CollectiveEpilogueFwdINS6_IJSA_SA_SB_EEES9_SD_SF_Li256ELb0ELb0ELb0ELb0EEENS1_29StaticPersistentTileSchedulerILb0EEEEEEEEEvNT_6ParamsE)
        /*00f8*/ 	.word	0x00000000


	//----- nvinfo : EIATTR_MIN_STACK_SIZE
	.align		4
.L_52:
        /*00fc*/ 	.byte	0x04, 0x12
        /*00fe*/ 	.short	(.L_54 - .L_53)
	.align		4
.L_53:
        /*0100*/ 	.word	index@(_ZN7cutlass13device_kernelIN5flash11enable_sm90INS1_16FlashAttnFwdSm90INS1_25CollectiveMainloopFwdSm90ILi2EN4cute5tupleIJNS5_1CILi2EEENS7_ILi1EEES9_EEENS6_IJNS7_ILi128EEENS7_ILi176EEESB_EEELi128ENS_6half_tEfNS_4arch4Sm90ELb0ELb0ELb0ELb0ELb0ELb0ELb0ELb1ELb1ELb0ELb0ELb0EEENS1_21CollectiveEpilogueFwdINS6_IJSB_SB_SC_EEESA_SE_SG_Li256ELb0ELb0ELb0ELb0EEENS1_29StaticPersistentTileSchedulerILb0EEEEEEEEEvNT_6ParamsE)
        /*0104*/ 	.word	0x00000000


	//----- nvinfo : EIATTR_MIN_STACK_SIZE
	.align		4
.L_54:
        /*0108*/ 	.byte	0x04, 0x12
        /*010a*/ 	.short	(.L_56 - .L_55)
	.align		4
.L_55:
        /*010c*/ 	.word	index@(_ZN7cutlass13device_kernelIN5flash11enable_sm90INS1_16FlashAttnFwdSm90INS1_25CollectiveMainloopFwdSm90ILi2EN4cute5tupleIJNS5_1CILi1EEES8_S8_EEENS6_IJNS7_ILi128EEENS7_ILi176EEESA_EEELi128ENS_6half_tEfNS_4arch4Sm90ELb0ELb0ELb0ELb1ELb0ELb0ELb0ELb1ELb1ELb0ELb0ELb0EEENS1_21CollectiveEpilogueFwdINS6_IJSA_SA_SB_EEES9_SD_SF_Li256ELb1ELb0ELb0ELb0EEENS1_36VarlenDynamicPersistentTileSchedulerILi128ELi176ELi256ELi32ELb0ELb0ELb1ELb0ELb1ELb1EEEEEEEEEvNT_6ParamsE)
        /*0110*/ 	.word	0x00000000


	//----- nvinfo : EIATTR_MIN_STACK_SIZE
	.align		4
.L_56:
        /*0114*/ 	.byte	0x04, 0x12
        /*0116*/ 	.short	(.L_58 - .L_57)
	.align		4
.L_57:
        /*0118*/ 	.word	index@(_ZN7cutlass13device_kernelIN5flash11enable_sm90INS1_16FlashAttnFwdSm90INS1_25CollectiveMainloopFwdSm90ILi2EN4cute5tupleIJNS5_1CILi1EEES8_S8_EEENS6_IJNS7_ILi128EEENS7_ILi176EEESA_EEELi128ENS_6half_tEfNS_4arch4Sm90ELb0ELb0ELb0ELb1ELb0ELb1ELb0ELb1ELb1ELb0ELb0ELb0EEENS1_21CollectiveEpilogueFwdINS6_IJSA_SA_SB_EEES9_SD_SF_Li256ELb1ELb0ELb0ELb0EEENS1_36VarlenDynamicPersistentTileSchedulerILi128ELi176ELi256ELi32ELb0ELb0ELb1ELb0ELb1ELb1EEEEEEEEEvNT_6ParamsE)
        /*011c*/ 	.word	0x00000000


	//----- nvinfo : EIATTR_MIN_STACK_SIZE
	.align		4
.L_58:
        /*0120*/ 	.byte	0x04, 0x12
        /*0122*/ 	.short	(.L_60 - .L_59)
	.align		4
.L_59:
        /*0124*/ 	.word	index@(_ZN7cutlass13device_kernelIN5flash11enable_sm90INS1_16FlashAttnFwdSm90INS1_25CollectiveMainloopFwdSm90ILi2EN4cute5tupleIJNS5_1CILi1EEES8_S8_EEENS6_IJNS7_ILi128EEESA_SA_EEELi128ENS_6half_tEfNS_4arch4Sm90ELb0ELb1ELb0ELb0ELb0ELb0ELb0ELb1ELb1ELb0ELb0ELb0EEENS1_21CollectiveEpilogueFwdISB_S9_SC_SE_Li256ELb0ELb0ELb0ELb0EEENS1_30DynamicPersistentTileSchedulerILi256ELi32ELb0ELb0ELb1EEEEEEEEEvNT_6ParamsE)
        /*0128*/ 	.word	0x00000000


	//----- nvinfo : EIATTR_MIN_STACK_SIZE
	.align		4
.L_60:
        /*012c*/ 	.byte	0x04, 0x12
        /*012e*/ 	.short	(.L_62 - .L_61)
	.align		4
.L_61:
        /*0130*/ 	.word	index@(_ZN7cutlass13device_kernelIN5flash11enable_sm90INS1_16FlashAttnFwdSm90INS1_25CollectiveMainloopFwdSm90ILi2EN4cute5tupleIJNS5_1CILi1EEES8_S8_EEENS6_IJNS7_ILi128EEESA_SA_EEELi128ENS_6half_tEfNS_4arch4Sm90ELb0ELb1ELb0ELb1ELb0ELb0ELb0ELb1ELb1ELb0ELb0ELb0EEENS1_21CollectiveEpilogueFwdISB_S9_SC_SE_Li256ELb1ELb0ELb0ELb0EEENS1_36VarlenDynamicPersistentTileSchedulerILi128ELi128ELi256ELi32ELb0ELb0ELb1ELb1ELb0ELb1EEEEEEEEEvNT_6ParamsE)
        /*0134*/ 	.word	0x00000000


	//----- nvinfo : EIATTR_MIN_STACK_SIZE
	.align		4
.L_62:
        /*0138*/ 	.byte	0x04, 0x12
        /*013a*/ 	.short	(.L_64 - .L_63)
	.align		4
.L_63:
        /*013c*/ 	.word	index@(_ZN7cutlass13device_kernelIN5flash11enable_sm90INS1_16FlashAttnFwdSm90INS1_25CollectiveMainloopFwdSm90ILi2EN4cute5tupleIJNS5_1CILi1EEES8_S8_EEENS6_IJNS7_ILi128EEESA_SA_EEELi128ENS_6half_tEfNS_4arch4Sm90ELb0ELb1ELb0ELb1ELb0ELb1ELb0ELb1ELb1ELb0ELb0ELb0EEENS1_21CollectiveEpilogueFwdISB_S9_SC_SE_Li256ELb1ELb0ELb0ELb0EEENS1_36VarlenDynamicPersistentTileSchedulerILi128ELi128ELi256ELi32ELb0ELb0ELb1ELb1ELb0ELb1EEEEEEEEEvNT_6ParamsE)
        /*0140*/ 	.word	0x00000000


	//----- nvinfo : EIATTR_MIN_STACK_SIZE
	.align		4
.L_64:
        /*0144*/ 	.byte	0x04, 0x12
        /*0146*/ 	.short	(.L_66 - .L_65)
	.align		4
.L_65:
        /*0148*/ 	.word	index@(_ZN7cutlass13device_kernelIN5flash11enable_sm90INS1_16FlashAttnFwdSm90INS1_25CollectiveMainloopFwdSm90ILi2EN4cute5tupleIJNS5_1CILi1EEES8_S8_EEENS6_IJNS7_ILi128EEESA_SA_EEELi128ENS_6half_tEfNS_4arch4Sm90ELb1ELb0ELb0ELb0ELb0ELb0ELb0ELb1ELb1ELb0ELb0ELb0EEENS1_21CollectiveEpilogueFwdISB_S9_SC_SE_Li256ELb0ELb0ELb0ELb0EEENS1_30DynamicPersistentTileSchedulerILi256ELi32ELb0ELb0ELb1EEEEEEEEEvNT_6ParamsE)
        /*014c*/ 	.word	0x00000000


	//----- nvinfo : EIATTR_MIN_STACK_SIZE
	.align		4
.L_66:
        /*0150*/ 	.byte	0x04, 0x12
        /*0152*/ 	.short	(.L_68 - .L_67)
	.align		4
.L_67:
        /*0154*/ 	.word	index@(_ZN7cutlass13device_kernelIN5flash11enable_sm90INS1_16FlashAttnFwdSm90INS1_25CollectiveMainloopFwdSm90ILi2EN4cute5tupleIJNS5_1CILi1EEES8_S8_EEENS6_IJNS7_ILi128EEESA_SA_EEELi128ENS_6half_tEfNS_4arch4Sm90ELb1ELb0ELb0ELb1ELb0ELb0ELb0ELb1ELb1ELb0ELb0ELb0EEENS1_21CollectiveEpilogueFwdISB_S9_SC_SE_Li256ELb1ELb0ELb0ELb0EEENS1_36VarlenDynamicPersistentTileSchedulerILi128ELi128ELi256ELi32ELb0ELb0ELb1ELb1ELb1ELb1EEEEEEEEEvNT_6ParamsE)
        /*0158*/ 	.word	0x00000000


	//----- nvinfo : EIATTR_MIN_STACK_SIZE
	.align		4
.L_68:
        /*015c*/ 	.byte	0x04, 0x12
        /*015e*/ 	.short	(.L_70 - .L_69)
	.align		4
.L_69:
        /*0160*/ 	.word	index@(_ZN7cutlass13device_kernelIN5flash11enable_sm90INS1_16FlashAttnFwdSm90INS1_25CollectiveMainloopFwdSm90ILi2EN4cute5tupleIJNS5_1CILi1EEES8_S8_EEENS6_IJNS7_ILi128EEESA_SA_EEELi128ENS_6half_tEfNS_4arch4Sm90ELb1ELb0ELb0ELb1ELb0ELb1ELb0ELb1ELb1ELb0ELb0ELb0EEENS1_21CollectiveEpilogueFwdISB_S9_SC_SE_Li256ELb1ELb0ELb0ELb0EEENS1_36VarlenDynamicPersistentTileSchedulerILi128ELi128ELi256ELi32ELb0ELb0ELb1ELb1ELb1ELb1EEEEEEEEEvNT_6ParamsE)
        /*0164*/ 	.word	0x00000000
.L_70:


//--------------------- .nv.compat                --------------------------
	.section	.nv.compat,"",@"SHT_CUDA_COMPAT_INFO"
	.align	4
        /*0000*/ 	.byte	0x02, 0x09, 0x01, 0x00, 0x02, 0x02, 0x01, 0x00, 0x02, 0x05, 0x05, 0x00, 0x03, 0x07, 0x01, 0x01
        /*0010*/ 	.byte	0x02, 0x03, 0x00, 0x00, 0x02, 0x06, 0x01, 0x00, 0x04, 0x0b, 0x08, 0x00, 0x09, 0x00, 0x00, 0x00
        /*0020*/ 	.byte	0x00, 0x00, 0x00, 0x00


//--------------------- .nv.info._ZN7cutlass13device_kernelIN5flash11enable_sm90INS1_16FlashAttnFwdSm90INS1_25CollectiveMainloopFwdSm90ILi2EN4cute5tupleIJNS5_1CILi1EEES8_S8_EEENS6_IJNS7_ILi128EEENS7_ILi176EEESA_EEELi128ENS_6half_tEfNS_4arch4Sm90ELb0ELb0ELb0ELb0ELb0ELb0ELb0ELb1ELb1ELb0ELb0ELb0EEENS1_21CollectiveEpilogueFwdINS6_IJSA_SA_SB_EEES9_SD_SF_Li256ELb0ELb0ELb0ELb0EEENS1_29StaticPersistentTileSchedulerILb0EEEEEEEEEvNT_6ParamsE --------------------------
	.section	.nv.info._ZN7cutlass13device_kernelIN5flash11enable_sm90INS1_16FlashAttnFwdSm90INS1_25CollectiveMainloopFwdSm90ILi2EN4cute5tupleIJNS5_1CILi1EEES8_S8_EEENS6_IJNS7_ILi128EEENS7_ILi176EEESA_EEELi128ENS_6half_tEfNS_4arch4Sm90ELb0ELb0ELb0ELb0ELb0ELb0ELb0ELb1ELb1ELb0ELb0ELb0EEENS1_21CollectiveEpilogueFwdINS6_IJSA_SA_SB_EEES9_SD_SF_Li256ELb0ELb0ELb0ELb0EEENS1_29StaticPersistentTileSchedulerILb0EEEEEEEEEvNT_6ParamsE,"",@"SHT_CUDA_INFO"
	.sectionflags	@""
	.align	4


	//----- nvinfo : EIATTR_CUDA_API_VERSION
	.align		4
        /*0000*/ 	.byte	0x04, 0x37
        /*0002*/ 	.short	(.L_72 - .L_71)
.L_71:
        /*0004*/ 	.word	0x00000082


	//----- nvinfo : EIATTR_KPARAM_INFO
	.align		4
.L_72:
        /*0008*/ 	.byte	0x04, 0x17
        /*000a*/ 	.short	(.L_74 - .L_73)
.L_73:
        /*000c*/ 	.word	0x00000000
        /*0010*/ 	.short	0x0000
        /*0012*/ 	.short	0x0000
        /*0014*/ 	.byte	0x00, 0xf0, 0x01, 0x2e


	//----- nvinfo : EIATTR_SPARSE_MMA_MASK
	.align		4
.L_74:
        /*0018*/ 	.byte	0x03, 0x50
        /*001a*/ 	.short	0x0000


	//----- nvinfo : EIATTR_MAXREG_COUNT
	.align		4
        /*001c*/ 	.byte	0x03, 0x1b
        /*001e*/ 	.short	0x00a8


	//----- nvinfo : EIATTR_MERCURY_ISA_VERSION
	.align		4
        /*0020*/ 	.byte	0x03, 0x5f
        /*0022*/ 	.short	0x0101


	//----- nvinfo : EIATTR_VRC_CTA_INIT_COUNT
	.align		4
        /*0024*/ 	.byte	0x02, 0x4a
	.zero		1
	.zero		1


	//----- nvinfo : EIATTR_EXIT_INSTR_OFFSETS
	.align		4
        /*0028*/ 	.byte	0x04, 0x1c
        /*002a*/ 	.short	(.L_76 - .L_75)


	//   ....[0]....
.L_75:
        /*002c*/ 	.word	0x00000010


	//----- nvinfo : EIATTR_MAX_THREADS
	.align		4
.L_76:
        /*0030*/ 	.byte	0x04, 0x05
        /*0032*/ 	.short	(.L_78 - .L_77)
.L_77:
        /*0034*/ 	.word	0x00000180
        /*0038*/ 	.word	0x00000001
        /*003c*/ 	.word	0x00000001


	//----- nvinfo : EIATTR_CBANK_PARAM_SIZE
	.align		4
.L_78:
        /*0040*/ 	.byte	0x03, 0x19
        /*0042*/ 	.short	0x0b80


	//----- nvinfo : EIATTR_PARAM_CBANK
	.align		4
        /*0044*/ 	.byte	0x04, 0x0a
        /*0046*/ 	.short	(.L_80 - .L_79)
	.align		4
.L_79:
        /*0048*/ 	.word	index@(.nv.constant0._ZN7cutlass13device_kernelIN5flash11enable_sm90INS1_16FlashAttnFwdSm90INS1_25CollectiveMainloopFwdSm90ILi2EN4cute5tupleIJNS5_1CILi1EEES8_S8_EEENS6_IJNS7_ILi128EEENS7_ILi176EEESA_EEELi128ENS_6half_tEfNS_4arch4Sm90ELb0ELb0ELb0ELb0ELb0ELb0ELb0ELb1ELb1ELb0ELb0ELb0EEENS1_21CollectiveEpilogueFwdINS6_IJSA_SA_SB_EEES9_SD_SF_Li256ELb0ELb0ELb0ELb0EEENS1_29StaticPersistentTileSchedulerILb0EEEEEEEEEvNT_6ParamsE)
        /*004c*/ 	.short	0x0380
        /*004e*/ 	.short	0x0b80


	//----- nvinfo : EIATTR_SW_WAR
	.align		4
.L_80:
        /*0050*/ 	.byte	0x04, 0x36
        /*0052*/ 	.short	(.L_82 - .L_81)
.L_81:
        /*0054*/ 	.word	0x00000008
.L_82:


//--------------------- .nv.info._ZN7cutlass13device_kernelIN5flash11enable_sm90INS1_16FlashAttnFwdSm90INS1_25CollectiveMainloopFwdSm90ILi2EN4cute5tupleIJNS5_1CILi2EEENS7_ILi1EEES9_EEENS6_IJNS7_ILi128EEENS7_ILi176EEESB_EEELi128ENS_6half_tEfNS_4arch4Sm90ELb0ELb0ELb0ELb0ELb0ELb0ELb0ELb1ELb1ELb0ELb0ELb0EEENS1_21CollectiveEpilogueFwdINS6_IJSB_SB_SC_EEESA_SE_SG_Li256ELb0ELb0ELb0ELb0EEENS1_29StaticPersistentTileSchedulerILb0EEEEEEEEEvNT_6ParamsE --------------------------
	.section	.nv.info._ZN7cutlass13device_kernelIN5flash11enable_sm90INS1_16FlashAttnFwdSm90INS1_25CollectiveMainloopFwdSm90ILi2EN4cute5tupleIJNS5_1CILi2EEENS7_ILi1EEES9_EEENS6_IJNS7_ILi128EEENS7_ILi176EEESB_EEELi128ENS_6half_tEfNS_4arch4Sm90ELb0ELb0ELb0ELb0ELb0ELb0ELb0ELb1ELb1ELb0ELb0ELb0EEENS1_21CollectiveEpilogueFwdINS6_IJSB_SB_SC_EEESA_SE_SG_Li256ELb0ELb0ELb0ELb0EEENS1_29StaticPersistentTileSchedulerILb0EEEEEEEEEvNT_6ParamsE,"",@"SHT_CUDA_INFO"
	.sectionflags	@""
	.align	4


	//----- nvinfo : EIATTR_CUDA_API_VERSION
	.align		4
        /*0000*/ 	.byte	0x04, 0x37
        /*0002*/ 	.short	(.L_84 - .L_83)
.L_83:
        /*0004*/ 	.word	0x00000082


	//----- nvinfo : EIATTR_KPARAM_INFO
	.align		4
.L_84:
        /*0008*/ 	.byte	0x04, 0x17
        /*000a*/ 	.short	(.L_86 - .L_85)
.L_85:
        /*000c*/ 	.word	0x00000000
        /*0010*/ 	.short	0x0000
        /*0012*/ 	.short	0x0000
        /*0014*/ 	.byte	0x00, 0xf0, 0x01, 0x2e


	//----- nvinfo : EIATTR_SPARSE_MMA_MASK
	.align		4
.L_86:
        /*0018*/ 	.byte	0x03, 0x50
        /*001a*/ 	.short	0x0000


	//----- nvinfo : EIATTR_MAXREG_COUNT
	.align		4
        /*001c*/ 	.byte	0x03, 0x1b
        /*001e*/ 	.short	0x00a8


	//----- nvinfo : EIATTR_MERCURY_ISA_VERSION
	.align		4
        /*0020*/ 	.byte	0x03, 0x5f
        /*0022*/ 	.short	0x0101


	//----- nvinfo : EIATTR_VRC_CTA_INIT_COUNT
	.align		4
        /*0024*/ 	.byte	0x02, 0x4a
	.zero		1
	.zero		1


	//----- nvinfo : EIATTR_EXIT_INSTR_OFFSETS
	.align		4
        /*0028*/ 	.byte	0x04, 0x1c
        /*002a*/ 	.short	(.L_88 - .L_87)


	//   ....[0]....
.L_87:
        /*002c*/ 	.word	0x00000010


	//----- nvinfo : EIATTR_MAX_THREADS
	.align		4
.L_88:
        /*0030*/ 	.byte	0x04, 0x05
        /*0032*/ 	.short	(.L_90 - .L_89)
.L_89:
        /*0034*/ 	.word	0x00000180
        /*0038*/ 	.word	0x00000001
        /*003c*/ 	.word	0x00000001


	//----- nvinfo : EIATTR_CBANK_PARAM_SIZE
	.align		4
.L_90:
        /*0040*/ 	.byte	0x03, 0x19
        /*0042*/ 	.short	0x0b80


	//----- nvinfo : EIATTR_PARAM_CBANK
	.align		4
        /*0044*/ 	.byte	0x04, 0x0a
        /*0046*/ 	.short	(.L_92 - .L_91)
	.align		4
.L_91:
        /*0048*/ 	.word	index@(.nv.constant0._ZN7cutlass13device_kernelIN5flash11enable_sm90INS1_16FlashAttnFwdSm90INS1_25CollectiveMainloopFwdSm90ILi2EN4cute5tupleIJNS5_1CILi2EEENS7_ILi1EEES9_EEENS6_IJNS7_ILi128EEENS7_ILi176EEESB_EEELi128ENS_6half_tEfNS_4arch4Sm90ELb0ELb0ELb0ELb0ELb0ELb0ELb0ELb1ELb1ELb0ELb0ELb0EEENS1_21CollectiveEpilogueFwdINS6_IJSB_SB_SC_EEESA_SE_SG_Li256ELb0ELb0ELb0ELb0EEENS1_29StaticPersistentTileSchedulerILb0EEEEEEEEEvNT_6ParamsE)
        /*004c*/ 	.short	0x0380
        /*004e*/ 	.short	0x0b80


	//----- nvinfo : EIATTR_SW_WAR
	.align		4
.L_92:
        /*0050*/ 	.byte	0x04, 0x36
        /*0052*/ 	.short	(.L_94 - .L_93)
.L_93:
        /*0054*/ 	.word	0x00000008
.L_94:


//--------------------- .nv.info._ZN7cutlass13device_kernelIN5flash11enable_sm90INS1_16FlashAttnFwdSm90INS1_25CollectiveMainloopFwdSm90ILi2EN4cute5tupleIJNS5_1CILi1EEES8_S8_EEENS6_IJNS7_ILi128EEENS7_ILi176EEESA_EEELi128ENS_6half_tEfNS_4arch4Sm90ELb0ELb0ELb0ELb1ELb0ELb0ELb0ELb1ELb1ELb0ELb0ELb0EEENS1_21CollectiveEpilogueFwdINS6_IJSA_SA_SB_EEES9_SD_SF_Li256ELb1ELb0ELb0ELb0EEENS1_36VarlenDynamicPersistentTileSchedulerILi128ELi176ELi256ELi32ELb0ELb0ELb1ELb0ELb1ELb1EEEEEEEEEvNT_6ParamsE --------------------------
	.section	.nv.info._ZN7cutlass13device_kernelIN5flash11enable_sm90INS1_16FlashAttnFwdSm90INS1_25CollectiveMainloopFwdSm90ILi2EN4cute5tupleIJNS5_1CILi1EEES8_S8_EEENS6_IJNS7_ILi128EEENS7_ILi176EEESA_EEELi128ENS_6half_tEfNS_4arch4Sm90ELb0ELb0ELb0ELb1ELb0ELb0ELb0ELb1ELb1ELb0ELb0ELb0EEENS1_21CollectiveEpilogueFwdINS6_IJSA_SA_SB_EEES9_SD_SF_Li256ELb1ELb0ELb0ELb0EEENS1_36VarlenDynamicPersistentTileSchedulerILi128ELi176ELi256ELi32ELb0ELb0ELb1ELb0ELb1ELb1EEEEEEEEEvNT_6ParamsE,"",@"SHT_CUDA_INFO"
	.sectionflags	@""
	.align	4


	//----- nvinfo : EIATTR_CUDA_API_VERSION
	.align		4
        /*0000*/ 	.byte	0x04, 0x37
        /*0002*/ 	.short	(.L_96 - .L_95)
.L_95:
        /*0004*/ 	.word	0x00000082


	//----- nvinfo : EIATTR_KPARAM_INFO
	.align		4
.L_96:
        /*0008*/ 	.byte	0x04, 0x17
        /*000a*/ 	.short	(.L_98 - .L_97)
.L_97:
        /*000c*/ 	.word	0x00000000
        /*0010*/ 	.short	0x0000
        /*0012*/ 	.short	0x0000
        /*0014*/ 	.byte	0x00, 0xf0, 0x01, 0x28


	//----- nvinfo : EIATTR_SPARSE_MMA_MASK
	.align		4
.L_98:
        /*0018*/ 	.byte	0x03, 0x50
        /*001a*/ 	.short	0x0000


	//----- nvinfo : EIATTR_MAXREG_COUNT
	.align		4
        /*001c*/ 	.byte	0x03, 0x1b
        /*001e*/ 	.short	0x00a8


	//----- nvinfo : EIATTR_MERCURY_ISA_VERSION
	.align		4
        /*0020*/ 	.byte	0x03, 0x5f
        /*0022*/ 	.short	0x0101


	//----- nvinfo : EIATTR_VRC_CTA_INIT_COUNT
	.align		4
        /*0024*/ 	.byte	0x02, 0x4a
	.zero		1
	.zero		1


	//----- nvinfo : EIATTR_EXIT_INSTR_OFFSETS
	.align		4
        /*0028*/ 	.byte	0x04, 0x1c
        /*002a*/ 	.short	(.L_100 - .L_99)


	//   ....[0]....
.L_99:
        /*002c*/ 	.word	0x00000010


	//----- nvinfo : EIATTR_MAX_THREADS
	.align		4
.L_100:
        /*0030*/ 	.byte	0x04, 0x05
        /*0032*/ 	.short	(.L_102 - .L_101)
.L_101:
        /*0034*/ 	.word	0x00000180
        /*0038*/ 	.word	0x00000001
        /*003c*/ 	.word	0x00000001


	//----- nvinfo : EIATTR_CBANK_PARAM_SIZE
	.align		4
.L_102:
        /*0040*/ 	.byte	0x03, 0x19
        /*0042*/ 	.short	0x0a00


	//----- nvinfo : EIATTR_PARAM_CBANK
	.align		4
        /*0044*/ 	.byte	0x04, 0x0a
        /*0046*/ 	.short	(.L_104 - .L_103)
	.align		4
.L_103:
        /*0048*/ 	.word	index@(.nv.constant0._ZN7cutlass13device_kernelIN5flash11enable_sm90INS1_16FlashAttnFwdSm90INS1_25CollectiveMainloopFwdSm90ILi2EN4cute5tupleIJNS5_1CILi1EEES8_S8_EEENS6_IJNS7_ILi128EEENS7_ILi176EEESA_EEELi128ENS_6half_tEfNS_4arch4Sm90ELb0ELb0ELb0ELb1ELb0ELb0ELb0ELb1ELb1ELb0ELb0ELb0EEENS1_21CollectiveEpilogueFwdINS6_IJSA_SA_SB_EEES9_SD_SF_Li256ELb1ELb0ELb0ELb0EEENS1_36VarlenDynamicPersistentTileSchedulerILi128ELi176ELi256ELi32ELb0ELb0ELb1ELb0ELb1ELb1EEEEEEEEEvNT_6ParamsE)
        /*004c*/ 	.short	0x0380
        /*004e*/ 	.short	0x0a00


	//----- nvinfo : EIATTR_SW_WAR
	.align		4
.L_104:
        /*0050*/ 	.byte	0x04, 0x36
        /*0052*/ 	.short	(.L_106 - .L_105)
.L_105:
        /*0054*/ 	.word	0x00000008
.L_106:


//--------------------- .nv.info._ZN7cutlass13device_kernelIN5flash11enable_sm90INS1_16FlashAttnFwdSm90INS1_25CollectiveMainloopFwdSm90ILi2EN4cute5tupleIJNS5_1CILi1EEES8_S8_EEENS6_IJNS7_ILi128EEENS7_ILi176EEESA_EEELi128ENS_6half_tEfNS_4arch4Sm90ELb0ELb0ELb0ELb1ELb0ELb1ELb0ELb1ELb1ELb0ELb0ELb0EEENS1_21CollectiveEpilogueFwdINS6_IJSA_SA_SB_EEES9_SD_SF_Li256ELb1ELb0ELb0ELb0EEENS1_36VarlenDynamicPersistentTileSchedulerILi128ELi176ELi256ELi32ELb0ELb0ELb1ELb0ELb1ELb1EEEEEEEEEvNT_6ParamsE --------------------------
	.section	.nv.info._ZN7cutlass13device_kernelIN5flash11enable_sm90INS1_16FlashAttnFwdSm90INS1_25CollectiveMainloopFwdSm90ILi2EN4cute5tupleIJNS5_1CILi1EEES8_S8_EEENS6_IJNS7_ILi128EEENS7_ILi176EEESA_EEELi128ENS_6half_tEfNS_4arch4Sm90ELb0ELb0ELb0ELb1ELb0ELb1ELb0ELb1ELb1ELb0ELb0ELb0EEENS1_21CollectiveEpilogueFwdINS6_IJSA_SA_SB_EEES9_SD_SF_Li256ELb1ELb0ELb0ELb0EEENS1_36VarlenDynamicPersistentTileSchedulerILi128ELi176ELi256ELi32ELb0ELb0ELb1ELb0ELb1ELb1EEEEEEEEEvNT_6ParamsE,"",@"SHT_CUDA_INFO"
	.sectionflags	@""
	.align	4


	//----- nvinfo : EIATTR_CUDA_API_VERSION
	.align		4
        /*0000*/ 	.byte	0x04, 0x37
        /*0002*/ 	.short	(.L_108 - .L_107)
.L_107:
        /*0004*/ 	.word	0x00000082


	//----- nvinfo : EIATTR_KPARAM_INFO
	.align		4
.L_108:
        /*0008*/ 	.byte	0x04, 0x17
        /*000a*/ 	.short	(.L_110 - .L_109)
.L_109:
        /*000c*/ 	.word	0x00000000
        /*0010*/ 	.short	0x0000
        /*0012*/ 	.short	0x0000
        /*0014*/ 	.byte	0x00, 0xf0, 0x01, 0x28


	//----- nvinfo : EIATTR_SPARSE_MMA_MASK
	.align		4
.L_110:
        /*0018*/ 	.byte	0x03, 0x50
        /*001a*/ 	.short	0x0000


	//----- nvinfo : EIATTR_MAXREG_COUNT
	.align		4
        /*001c*/ 	.byte	0x03, 0x1b
        /*001e*/ 	.short	0x00a8


	//----- nvinfo : EIATTR_MERCURY_ISA_VERSION
	.align		4
        /*0020*/ 	.byte	0x03, 0x5f
        /*0022*/ 	.short	0x0101


	//----- nvinfo : EIATTR_VRC_CTA_INIT_COUNT
	.align		4
        /*0024*/ 	.byte	0x02, 0x4a
	.zero		1
	.zero		1


	//----- nvinfo : EIATTR_EXIT_INSTR_OFFSETS
	.align		4
        /*0028*/ 	.byte	0x04, 0x1c
        /*002a*/ 	.short	(.L_112 - .L_111)


	//   ....[0]....
.L_111:
        /*002c*/ 	.word	0x00000010


	//----- nvinfo : EIATTR_MAX_THREADS
	.align		4
.L_112:
        /*0030*/ 	.byte	0x04, 0x05
        /*0032*/ 	.short	(.L_114 - .L_113)
.L_113:
        /*0034*/ 	.word	0x00000180
        /*0038*/ 	.word	0x00000001
        /*003c*/ 	.word	0x00000001


	//----- nvinfo : EIATTR_CBANK_PARAM_SIZE
	.align		4
.L_114:
        /*0040*/ 	.byte	0x03, 0x19
        /*0042*/ 	.short	0x0a00


	//----- nvinfo : EIATTR_PARAM_CBANK
	.align		4
        /*0044*/ 	.byte	0x04, 0x0a
        /*0046*/ 	.short	(.L_116 - .L_115)
	.align		4
.L_115:
        /*0048*/ 	.word	index@(.nv.constant0._ZN7cutlass13device_kernelIN5flash11enable_sm90INS1_16FlashAttnFwdSm90INS1_25CollectiveMainloopFwdSm90ILi2EN4cute5tupleIJNS5_1CILi1EEES8_S8_EEENS6_IJNS7_ILi128EEENS7_ILi176EEESA_EEELi128ENS_6half_tEfNS_4arch4Sm90ELb0ELb0ELb0ELb1ELb0ELb1ELb0ELb1ELb1ELb0ELb0ELb0EEENS1_21CollectiveEpilogueFwdINS6_IJSA_SA_SB_EEES9_SD_SF_Li256ELb1ELb0ELb0ELb0EEENS1_36VarlenDynamicPersistentTileSchedulerILi128ELi176ELi256ELi32ELb0ELb0ELb1ELb0ELb1ELb1EEEEEEEEEvNT_6ParamsE)
        /*004c*/ 	.short	0x0380
        /*004e*/ 	.short	0x0a00


	//----- nvinfo : EIATTR_SW_WAR
	.align		4
.L_116:
        /*0050*/ 	.byte	0x04, 0x36
        /*0052*/ 	.short	(.L_118 - .L_117)
.L_117:
        /*0054*/ 	.word	0x00000008
.L_118:


//--------------------- .nv.info._ZN7cutlass13device_kernelIN5flash11enable_sm90INS1_16FlashAttnFwdSm90INS1_25CollectiveMainloopFwdSm90ILi2EN4cute5tupleIJNS5_1CILi1EEES8_S8_EEENS6_IJNS7_ILi128EEESA_SA_EEELi128ENS_6half_tEfNS_4arch4Sm90ELb0ELb1ELb0ELb0ELb0ELb0ELb0ELb1ELb1ELb0ELb0ELb0EEENS1_21CollectiveEpilogueFwdISB_S9_SC_SE_Li256ELb0ELb0ELb0ELb0EEENS1_30DynamicPersistentTileSchedulerILi256ELi32ELb0ELb0ELb1EEEEEEEEEvNT_6ParamsE --------------------------
	.section	.nv.info._ZN7cutlass13device_kernelIN5flash11enable_sm90INS1_16FlashAttnFwdSm90INS1_25CollectiveMainloopFwdSm90ILi2EN4cute5tupleIJNS5_1CILi1EEES8_S8_EEENS6_IJNS7_ILi128EEESA_SA_EEELi128ENS_6half_tEfNS_4arch4Sm90ELb0ELb1ELb0ELb0ELb0ELb0ELb0ELb1ELb1ELb0ELb0ELb0EEENS1_21CollectiveEpilogueFwdISB_S9_SC_SE_Li256ELb0ELb0ELb0ELb0EEENS1_30DynamicPersistentTileSchedulerILi256ELi32ELb0ELb0ELb1EEEEEEEEEvNT_6ParamsE,"",@"SHT_CUDA_INFO"
	.sectionflags	@""
	.align	4


	//----- nvinfo : EIATTR_CUDA_API_VERSION
	.align		4
        /*0000*/ 	.byte	0x04, 0x37
        /*0002*/ 	.short	(.L_120 - .L_119)
.L_119:
        /*0004*/ 	.word	0x00000082


	//----- nvinfo : EIATTR_KPARAM_INFO
	.align		4
.L_120:
        /*0008*/ 	.byte	0x04, 0x17
        /*000a*/ 	.short	(.L_122 - .L_121)
.L_121:
        /*000c*/ 	.word	0x00000000
        /*0010*/ 	.short	0x0000
        /*0012*/ 	.short	0x0000
        /*0014*/ 	.byte	0x00, 0xf0, 0x01, 0x2e


	//----- nvinfo : EIATTR_SPARSE_MMA_MASK
	.align		4
.L_122:
        /*0018*/ 	.byte	0x03, 0x50
        /*001a*/ 	.short	0x0000


	//----- nvinfo : EIATTR_MAXREG_COUNT
	.align		4
        /*001c*/ 	.byte	0x03, 0x1b
        /*001e*/ 	.short	0x00a8


	//----- nvinfo : EIATTR_MERCURY_ISA_VERSION
	.align		4
        /*0020*/ 	.byte	0x03, 0x5f
        /*0022*/ 	.short	0x0101


	//----- nvinfo : EIATTR_VRC_CTA_INIT_COUNT
	.align		4
        /*0024*/ 	.byte	0x02, 0x4a
	.zero		1
	.zero		1


	//----- nvinfo : EIATTR_EXIT_INSTR_OFFSETS
	.align		4
        /*0028*/ 	.byte	0x04, 0x1c
        /*002a*/ 	.short	(.L_124 - .L_123)


	//   ....[0]....
.L_123:
        /*002c*/ 	.word	0x00000010


	//----- nvinfo : EIATTR_MAX_THREADS
	.align		4
.L_124:
        /*0030*/ 	.byte	0x04, 0x05
        /*0032*/ 	.short	(.L_126 - .L_125)
.L_125:
        /*0034*/ 	.word	0x00000180
        /*0038*/ 	.word	0x00000001
        /*003c*/ 	.word	0x00000001


	//----- nvinfo : EIATTR_CBANK_PARAM_SIZE
	.align		4
.L_126:
        /*0040*/ 	.byte	0x03, 0x19
        /*0042*/ 	.short	0x0b80


	//----- nvinfo : EIATTR_PARAM_CBANK
	.align		4
        /*0044*/ 	.byte	0x04, 0x0a
        /*0046*/ 	.short	(.L_128 - .L_127)
	.align		4
.L_127:
        /*0048*/ 	.word	index@(.nv.constant0._ZN7cutlass13device_kernelIN5flash11enable_sm90INS1_16FlashAttnFwdSm90INS1_25CollectiveMainloopFwdSm90ILi2EN4cute5tupleIJNS5_1CILi1EEES8_S8_EEENS6_IJNS7_ILi128EEESA_SA_EEELi128ENS_6half_tEfNS_4arch4Sm90ELb0ELb1ELb0ELb0ELb0ELb0ELb0ELb1ELb1ELb0ELb0ELb0EEENS1_21CollectiveEpilogueFwdISB_S9_SC_SE_Li256ELb0ELb0ELb0ELb0EEENS1_30DynamicPersistentTileSchedulerILi256ELi32ELb0ELb0ELb1EEEEEEEEEvNT_6ParamsE)
        /*004c*/ 	.short	0x0380
        /*004e*/ 	.short	0x0b80


	//----- nvinfo : EIATTR_SW_WAR
	.align		4
.L_128:
        /*0050*/ 	.byte	0x04, 0x36
        /*0052*/ 	.short	(.L_130 - .L_129)
.L_129:
        /*0054*/ 	.word	0x00000008
.L_130:


//--------------------- .nv.info._ZN7cutlass13device_kernelIN5flash11enable_sm90INS1_16FlashAttnFwdSm90INS1_25CollectiveMainloopFwdSm90ILi2EN4cute5tupleIJNS5_1CILi1EEES8_S8_EEENS6_IJNS7_ILi128EEESA_SA_EEELi128ENS_6half_tEfNS_4arch4Sm90ELb0ELb1ELb0ELb1ELb0ELb0ELb0ELb1ELb1ELb0ELb0ELb0EEENS1_21CollectiveEpilogueFwdISB_S9_SC_SE_Li256ELb1ELb0ELb0ELb0EEENS1_36VarlenDynamicPersistentTileSchedulerILi128ELi128ELi256ELi32ELb0ELb0ELb1ELb1ELb0ELb1EEEEEEEEEvNT_6ParamsE --------------------------
	.section	.nv.info._ZN7cutlass13device_kernelIN5flash11enable_sm90INS1_16FlashAttnFwdSm90INS1_25CollectiveMainloopFwdSm90ILi2EN4cute5tupleIJNS5_1CILi1EEES8_S8_EEENS6_IJNS7_ILi128EEESA_SA_EEELi128ENS_6half_tEfNS_4arch4Sm90ELb0ELb1ELb0ELb1ELb0ELb0ELb0ELb1ELb1ELb0ELb0ELb0EEENS1_21CollectiveEpilogueFwdISB_S9_SC_SE_Li256ELb1ELb0ELb0ELb0EEENS1_36VarlenDynamicPersistentTileSchedulerILi128ELi128ELi256ELi32ELb0ELb0ELb1ELb1ELb0ELb1EEEEEEEEEvNT_6ParamsE,"",@"SHT_CUDA_INFO"
	.sectionflags	@""
	.align	4


	//----- nvinfo : EIATTR_CUDA_API_VERSION
	.align		4
        /*0000*/ 	.byte	0x04, 0x37
        /*0002*/ 	.short	(.L_132 - .L_131)
.L_131:
        /*0004*/ 	.word	0x00000082


	//----- nvinfo : EIATTR_KPARAM_INFO
	.align		4
.L_132:
        /*0008*/ 	.byte	0x04, 0x17
        /*000a*/ 	.short	(.L_134 - .L_133)
.L_133:
        /*000c*/ 	.word	0x00000000
        /*0010*/ 	.short	0x0000
        /*0012*/ 	.short	0x0000
        /*0014*/ 	.byte	0x00, 0xf0, 0x01, 0x28


	//----- nvinfo : EIATTR_SPARSE_MMA_MASK
	.align		4
.L_134:
        /*0018*/ 	.byte	0x03, 0x50
        /*001a*/ 	.short	0x0000


	//----- nvinfo : EIATTR_MAXREG_COUNT
	.align		4
        /*001c*/ 	.byte	0x03, 0x1b
        /*001e*/ 	.short	0x00a8


	//----- nvinfo : EIATTR_MERCURY_ISA_VERSION
	.align		4
        /*0020*/ 	.byte	0x03, 0x5f
        /*0022*/ 	.short	0x0101


	//----- nvinfo : EIATTR_VRC_CTA_INIT_COUNT
	.align		4
        /*0024*/ 	.byte	0x02, 0x4a
	.zero		1
	.zero		1


	//----- nvinfo : EIATTR_EXIT_INSTR_OFFSETS
	.align		4
        /*0028*/ 	.byte	0x04, 0x1c
        /*002a*/ 	.short	(.L_136 - .L_135)


	//   ....[0]....
.L_135:
        /*002c*/ 	.word	0x00000010


	//----- nvinfo : EIATTR_MAX_THREADS
	.align		4
.L_136:
        /*0030*/ 	.byte	0x04, 0x05
        /*0032*/ 	.short	(.L_138 - .L_137)
.L_137:
        /*0034*/ 	.word	0x00000180
        /*0038*/ 	.word	0x00000001
        /*003c*/ 	.word	0x00000001


	//----- nvinfo : EIATTR_CBANK_PARAM_SIZE
	.align		4
.L_138:
        /*0040*/ 	.byte	0x03, 0x19
        /*0042*/ 	.short	0x0a00


	//----- nvinfo : EIATTR_PARAM_CBANK
	.align		4
        /*0044*/ 	.byte	0x04, 0x0a
        /*0046*/ 	.short	(.L_140 - .L_139)
	.align		4
.L_139:
        /*0048*/ 	.word	index@(.nv.constant0._ZN7cutlass13device_kernelIN5flash11enable_sm90INS1_16FlashAttnFwdSm90INS1_25CollectiveMainloopFwdSm90ILi2EN4cute5tupleIJNS5_1CILi1EEES8_S8_EEENS6_IJNS7_ILi128EEESA_SA_EEELi128ENS_6half_tEfNS_4arch4Sm90ELb0ELb1ELb0ELb1ELb0ELb0ELb0ELb1ELb1ELb0ELb0ELb0EEENS1_21CollectiveEpilogueFwdISB_S9_SC_SE_Li256ELb1ELb0ELb0ELb0EEENS1_36VarlenDynamicPersistentTileSchedulerILi128ELi128ELi256ELi32ELb0ELb0ELb1ELb1ELb0ELb1EEEEEEEEEvNT_6ParamsE)
        /*004c*/ 	.short	0x0380
        /*004e*/ 	.short	0x0a00


	//----- nvinfo : EIATTR_SW_WAR
	.align		4
.L_140:
        /*0050*/ 	.byte	0x04, 0x36
        /*0052*/ 	.short	(.L_142 - .L_141)
.L_141:
        /*0054*/ 	.word	0x00000008
.L_142:


//--------------------- .nv.info._ZN7cutlass13device_kernelIN5flash11enable_sm90INS1_16FlashAttnFwdSm90INS1_25CollectiveMainloopFwdSm90ILi2EN4cute5tupleIJNS5_1CILi1EEES8_S8_EEENS6_IJNS7_ILi128EEESA_SA_EEELi128ENS_6half_tEfNS_4arch4Sm90ELb0ELb1ELb0ELb1ELb0ELb1ELb0ELb1ELb1ELb0ELb0ELb0EEENS1_21CollectiveEpilogueFwdISB_S9_SC_SE_Li256ELb1ELb0ELb0ELb0EEENS1_36VarlenDynamicPersistentTileSchedulerILi128ELi128ELi256ELi32ELb0ELb0ELb1ELb1ELb0ELb1EEEEEEEEEvNT_6ParamsE --------------------------
	.section	.nv.info._ZN7cutlass13device_kernelIN5flash11enable_sm90INS1_16FlashAttnFwdSm90INS1_25CollectiveMainloopFwdSm90ILi2EN4cute5tupleIJNS5_1CILi1EEES8_S8_EEENS6_IJNS7_ILi128EEESA_SA_EEELi128ENS_6half_tEfNS_4arch4Sm90ELb0ELb1ELb0ELb1ELb0ELb1ELb0ELb1ELb1ELb0ELb0ELb0EEENS1_21CollectiveEpilogueFwdISB_S9_SC_SE_Li256ELb1ELb0ELb0ELb0EEENS1_36VarlenDynamicPersistentTileSchedulerILi128ELi128ELi256ELi32ELb0ELb0ELb1ELb1ELb0ELb1EEEEEEEEEvNT_6ParamsE,"",@"SHT_CUDA_INFO"
	.sectionflags	@""
	.align	4


	//----- nvinfo : EIATTR_CUDA_API_VERSION
	.align		4
        /*0000*/ 	.byte	0x04, 0x37
        /*0002*/ 	.short	(.L_144 - .L_143)
.L_143:
        /*0004*/ 	.word	0x00000082


	//----- nvinfo : EIATTR_KPARAM_INFO
	.align		4
.L_144:
        /*0008*/ 	.byte	0x04, 0x17
        /*000a*/ 	.short	(.L_146 - .L_145)
.L_145:
        /*000c*/ 	.word	0x00000000
        /*0010*/ 	.short	0x0000
        /*0012*/ 	.short	0x0000
        /*0014*/ 	.byte	0x00, 0xf0, 0x01, 0x28


	//----- nvinfo : EIATTR_SPARSE_MMA_MASK
	.align		4
.L_146:
        /*0018*/ 	.byte	0x03, 0x50
        /*001a*/ 	.short	0x0000


	//----- nvinfo : EIATTR_MAXREG_COUNT
	.align		4
        /*001c*/ 	.byte	0x03, 0x1b
        /*001e*/ 	.short	0x00a8


	//----- nvinfo : EIATTR_MERCURY_ISA_VERSION
	.align		4
        /*0020*/ 	.byte	0x03, 0x5f
        /*0022*/ 	.short	0x0101


	//----- nvinfo : EIATTR_VRC_CTA_INIT_COUNT
	.align		4
        /*0024*/ 	.byte	0x02, 0x4a
	.zero		1
	.zero		1


	//----- nvinfo : EIATTR_EXIT_INSTR_OFFSETS
	.align		4
        /*0028*/ 	.byte	0x04, 0x1c
        /*002a*/ 	.short	(.L_148 - .L_147)


	//   ....[0]....
.L_147:
        /*002c*/ 	.word	0x00000010


	//----- nvinfo : EIATTR_MAX_THREADS
	.align		4
.L_148:
        /*0030*/ 	.byte	0x04, 0x05
        /*0032*/ 	.short	(.L_150 - .L_149)
.L_149:
        /*0034*/ 	.word	0x00000180
        /*0038*/ 	.word	0x00000001
        /*003c*/ 	.word	0x00000001


	//----- nvinfo : EIATTR_CBANK_PARAM_SIZE
	.align		4
.L_150:
        /*0040*/ 	.byte	0x03, 0x19
        /*0042*/ 	.short	0x0a00


	//----- nvinfo : EIATTR_PARAM_CBANK
	.align		4
        /*0044*/ 	.byte	0x04, 0x0a
        /*0046*/ 	.short	(.L_152 - .L_151)
	.align		4
.L_151:
        /*0048*/ 	.word	index@(.nv.constant0._ZN7cutlass13device_kernelIN5flash11enable_sm90INS1_16FlashAttnFwdSm90INS1_25CollectiveMainloopFwdSm90ILi2EN4cute5tupleIJNS5_1CILi1EEES8_S8_EEENS6_IJNS7_ILi128EEESA_SA_EEELi128ENS_6half_tEfNS_4arch4Sm90ELb0ELb1ELb0ELb1ELb0ELb1ELb0ELb1ELb1ELb0ELb0ELb0EEENS1_21CollectiveEpilogueFwdISB_S9_SC_SE_Li256ELb1ELb0ELb0ELb0EEENS1_36VarlenDynamicPersistentTileSchedulerILi128ELi128ELi256ELi32ELb0ELb0ELb1ELb1ELb0ELb1EEEEEEEEEvNT_6ParamsE)
        /*004c*/ 	.short	0x0380
        /*004e*/ 	.short	0x0a00


	//----- nvinfo : EIATTR_SW_WAR
	.align		4
.L_152:
        /*0050*/ 	.byte	0x04, 0x36
        /*0052*/ 	.short	(.L_154 - .L_153)
.L_153:
        /*0054*/ 	.word	0x00000008
.L_154:


//--------------------- .nv.info._ZN7cutlass13device_kernelIN5flash11enable_sm90INS1_16FlashAttnFwdSm90INS1_25CollectiveMainloopFwdSm90ILi2EN4cute5tupleIJNS5_1CILi1EEES8_S8_EEENS6_IJNS7_ILi128EEESA_SA_EEELi128ENS_6half_tEfNS_4arch4Sm90ELb1ELb0ELb0ELb0ELb0ELb0ELb0ELb1ELb1ELb0ELb0ELb0EEENS1_21CollectiveEpilogueFwdISB_S9_SC_SE_Li256ELb0ELb0ELb0ELb0EEENS1_30DynamicPersistentTileSchedulerILi256ELi32ELb0ELb0ELb1EEEEEEEEEvNT_6ParamsE --------------------------
	.section	.nv.info._ZN7cutlass13device_kernelIN5flash11enable_sm90INS1_16FlashAttnFwdSm90INS1_25CollectiveMainloopFwdSm90ILi2EN4cute5tupleIJNS5_1CILi1EEES8_S8_EEENS6_IJNS7_ILi128EEESA_SA_EEELi128ENS_6half_tEfNS_4arch4Sm90ELb1ELb0ELb0ELb0ELb0ELb0ELb0ELb1ELb1ELb0ELb0ELb0EEENS1_21CollectiveEpilogueFwdISB_S9_SC_SE_Li256ELb0ELb0ELb0ELb0EEENS1_30DynamicPersistentTileSchedulerILi256ELi32ELb0ELb0ELb1EEEEEEEEEvNT_6ParamsE,"",@"SHT_CUDA_INFO"
	.sectionflags	@""
	.align	4


	//----- nvinfo : EIATTR_CUDA_API_VERSION
	.align		4
        /*0000*/ 	.byte	0x04, 0x37
        /*0002*/ 	.short	(.L_156 - .L_155)
.L_155:
        /*0004*/ 	.word	0x00000082


	//----- nvinfo : EIATTR_KPARAM_INFO
	.align		4
.L_156:
        /*0008*/ 	.byte	0x04, 0x17
        /*000a*/ 	.short	(.L_158 - .L_157)
.L_157:
        /*000c*/ 	.word	0x00000000
        /*0010*/ 	.short	0x0000
        /*0012*/ 	.short	0x0000
        /*0014*/ 	.byte	0x00, 0xf0, 0x01, 0x2e


	//----- nvinfo : EIATTR_SPARSE_MMA_MASK
	.align		4
.L_158:
        /*0018*/ 	.byte	0x03, 0x50
        /*001a*/ 	.short	0x0000


	//----- nvinfo : EIATTR_MAXREG_COUNT
	.align		4
        /*001c*/ 	.byte	0x03, 0x1b
        /*001e*/ 	.short	0x00a8


	//----- nvinfo : EIATTR_MERCURY_ISA_VERSION
	.align		4
        /*0020*/ 	.byte	0x03, 0x5f
        /*0022*/ 	.short	0x0101


	//----- nvinfo : EIATTR_VRC_CTA_INIT_COUNT
	.align		4
        /*0024*/ 	.byte	0x02, 0x4a
	.zero		1
	.zero		1


	//----- nvinfo : EIATTR_EXIT_INSTR_OFFSETS
	.align		4
        /*0028*/ 	.byte	0x04, 0x1c
        /*002a*/ 	.short	(.L_160 - .L_159)


	//   ....[0]....
.L_159:
        /*002c*/ 	.word	0x00000010


	//----- nvinfo : EIATTR_MAX_THREADS
	.align		4
.L_160:
        /*0030*/ 	.byte	0x04, 0x05
        /*0032*/ 	.short	(.L_162 - .L_161)
.L_161:
        /*0034*/ 	.word	0x00000180
        /*0038*/ 	.word	0x00000001
        /*003c*/ 	.word	0x00000001


	//----- nvinfo : EIATTR_CBANK_PARAM_SIZE
	.align		4
.L_162:
        /*0040*/ 	.byte	0x03, 0x19
        /*0042*/ 	.short	0x0b80


	//----- nvinfo : EIATTR_PARAM_CBANK
	.align		4
        /*0044*/ 	.byte	0x04, 0x0a
        /*0046*/ 	.short	(.L_164 - .L_163)
	.align		4
.L_163:
        /*0048*/ 	.word	index@(.nv.constant0._ZN7cutlass13device_kernelIN5flash11enable_sm90INS1_16FlashAttnFwdSm90INS1_25CollectiveMainloopFwdSm90ILi2EN4cute5tupleIJNS5_1CILi1EEES8_S8_EEENS6_IJNS7_ILi128EEESA_SA_EEELi128ENS_6half_tEfNS_4arch4Sm90ELb1ELb0ELb0ELb0ELb0ELb0ELb0ELb1ELb1ELb0ELb0ELb0EEENS1_21CollectiveEpilogueFwdISB_S9_SC_SE_Li256ELb0ELb0ELb0ELb0EEENS1_30DynamicPersistentTileSchedulerILi256ELi32ELb0ELb0ELb1EEEEEEEEEvNT_6ParamsE)
        /*004c*/ 	.short	0x0380
        /*004e*/ 	.short	0x0b80


	//----- nvinfo : EIATTR_SW_WAR
	.align		4
.L_164:
        /*0050*/ 	.byte	0x04, 0x36
        /*0052*/ 	.short	(.L_166 - .L_165)
.L_165:
        /*0054*/ 	.word	0x00000008
.L_166:


//--------------------- .nv.info._ZN7cutlass13device_kernelIN5flash11enable_sm90INS1_16FlashAttnFwdSm90INS1_25CollectiveMainloopFwdSm90ILi2EN4cute5tupleIJNS5_1CILi1EEES8_S8_EEENS6_IJNS7_ILi128EEESA_SA_EEELi128ENS_6half_tEfNS_4arch4Sm90ELb1ELb0ELb0ELb1ELb0ELb0ELb0ELb1ELb1ELb0ELb0ELb0EEENS1_21CollectiveEpilogueFwdISB_S9_SC_SE_Li256ELb1ELb0ELb0ELb0EEENS1_36VarlenDynamicPersistentTileSchedulerILi128ELi128ELi256ELi32ELb0ELb0ELb1ELb1ELb1ELb1EEEEEEEEEvNT_6ParamsE --------------------------
	.section	.nv.info._ZN7cutlass13device_kernelIN5flash11enable_sm90INS1_16FlashAttnFwdSm90INS1_25CollectiveMainloopFwdSm90ILi2EN4cute5tupleIJNS5_1CILi1EEES8_S8_EEENS6_IJNS7_ILi128EEESA_SA_EEELi128ENS_6half_tEfNS_4arch4Sm90ELb1ELb0ELb0ELb1ELb0ELb0ELb0ELb1ELb1ELb0ELb0ELb0EEENS1_21CollectiveEpilogueFwdISB_S9_SC_SE_Li256ELb1ELb0ELb0ELb0EEENS1_36VarlenDynamicPersistentTileSchedulerILi128ELi128ELi256ELi32ELb0ELb0ELb1ELb1ELb1ELb1EEEEEEEEEvNT_6ParamsE,"",@"SHT_CUDA_INFO"
	.sectionflags	@""
	.align	4


	//----- nvinfo : EIATTR_CUDA_API_VERSION
	.align		4
        /*0000*/ 	.byte	0x04, 0x37
        /*0002*/ 	.short	(.L_168 - .L_167)
.L_167:
        /*0004*/ 	.word	0x00000082


	//----- nvinfo : EIATTR_KPARAM_INFO
	.align		4
.L_168:
        /*0008*/ 	.byte	0x04, 0x17
        /*000a*/ 	.short	(.L_170 - .L_169)
.L_169:
        /*000c*/ 	.word	0x00000000
        /*0010*/ 	.short	0x0000
        /*0012*/ 	.short	0x0000
        /*0014*/ 	.byte	0x00, 0xf0, 0x01, 0x28


	//----- nvinfo : EIATTR_SPARSE_MMA_MASK
	.align		4
.L_170:
        /*0018*/ 	.byte	0x03, 0x50
        /*001a*/ 	.short	0x0000


	//----- nvinfo : EIATTR_MAXREG_COUNT
	.align		4
        /*001c*/ 	.byte	0x03, 0x1b
        /*001e*/ 	.short	0x00a8


	//----- nvinfo : EIATTR_MERCURY_ISA_VERSION
	.align		4
        /*0020*/ 	.byte	0x03, 0x5f
        /*0022*/ 	.short	0x0101


	//----- nvinfo : EIATTR_VRC_CTA_INIT_COUNT
	.align		4
        /*0024*/ 	.byte	0x02, 0x4a
	.zero		1
	.zero		1


	//----- nvinfo : EIATTR_EXIT_INSTR_OFFSETS
	.align		4
        /*0028*/ 	.byte	0x04, 0x1c
        /*002a*/ 	.short	(.L_172 - .L_171)


	//   ....[0]....
.L_171:
        /*002c*/ 	.word	0x00000010


	//----- nvinfo : EIATTR_MAX_THREADS
	.align		4
.L_172:
        /*0030*/ 	.byte	0x04, 0x05
        /*0032*/ 	.short	(.L_174 - .L_173)
.L_173:
        /*0034*/ 	.word	0x00000180
        /*0038*/ 	.word	0x00000001
        /*003c*/ 	.word	0x00000001


	//----- nvinfo : EIATTR_CBANK_PARAM_SIZE
	.align		4
.L_174:
        /*0040*/ 	.byte	0x03, 0x19
        /*0042*/ 	.short	0x0a00


	//----- nvinfo : EIATTR_PARAM_CBANK
	.align		4
        /*0044*/ 	.byte	0x04, 0x0a
        /*0046*/ 	.short	(.L_176 - .L_175)
	.align		4
.L_175:
        /*0048*/ 	.word	index@(.nv.constant0._ZN7cutlass13device_kernelIN5flash11enable_sm90INS1_16FlashAttnFwdSm90INS1_25CollectiveMainloopFwdSm90ILi2EN4cute5tupleIJNS5_1CILi1EEES8_S8_EEENS6_IJNS7_ILi128EEESA_SA_EEELi128ENS_6half_tEfNS_4arch4Sm90ELb1ELb0ELb0ELb1ELb0ELb0ELb0ELb1ELb1ELb0ELb0ELb0EEENS1_21CollectiveEpilogueFwdISB_S9_SC_SE_Li256ELb1ELb0ELb0ELb0EEENS1_36VarlenDynamicPersistentTileSchedulerILi128ELi128ELi256ELi32ELb0ELb0ELb1ELb1ELb1ELb1EEEEEEEEEvNT_6ParamsE)
        /*004c*/ 	.short	0x0380
        /*004e*/ 	.short	0x0a00


	//----- nvinfo : EIATTR_SW_WAR
	.align		4
.L_176:
        /*0050*/ 	.byte	0x04, 0x36
        /*0052*/ 	.short	(.L_178 - .L_177)
.L_177:
        /*0054*/ 	.word	0x00000008
.L_178:


//--------------------- .nv.info._ZN7cutlass13device_kernelIN5flash11enable_sm90INS1_16FlashAttnFwdSm90INS1_25CollectiveMainloopFwdSm90ILi2EN4cute5tupleIJNS5_1CILi1EEES8_S8_EEENS6_IJNS7_ILi128EEESA_SA_EEELi128ENS_6half_tEfNS_4arch4Sm90ELb1ELb0ELb0ELb1ELb0ELb1ELb0ELb1ELb1ELb0ELb0ELb0EEENS1_21CollectiveEpilogueFwdISB_S9_SC_SE_Li256ELb1ELb0ELb0ELb0EEENS1_36VarlenDynamicPersistentTileSchedulerILi128ELi128ELi256ELi32ELb0ELb0ELb1ELb1ELb1ELb1EEEEEEEEEvNT_6ParamsE --------------------------
	.section	.nv.info._ZN7cutlass13device_kernelIN5flash11enable_sm90INS1_16FlashAttnFwdSm90INS1_25CollectiveMainloopFwdSm90ILi2EN4cute5tupleIJNS5_1CILi1EEES8_S8_EEENS6_IJNS7_ILi128EEESA_SA_EEELi128ENS_6half_tEfNS_4arch4Sm90ELb1ELb0ELb0ELb1ELb0ELb1ELb0ELb1ELb1ELb0ELb0ELb0EEENS1_21CollectiveEpilogueFwdISB_S9_SC_SE_Li256ELb1ELb0ELb0ELb0EEENS1_36VarlenDynamicPersistentTileSchedulerILi128ELi128ELi256ELi32ELb0ELb0ELb1ELb1ELb1ELb1EEEEEEEEEvNT_6ParamsE,"",@"SHT_CUDA_INFO"
	.sectionflags	@""
	.align	4


	//----- nvinfo : EIATTR_CUDA_API_VERSION
	.align		4
        /*0000*/ 	.byte	0x04, 0x37
        /*0002*/ 	.short	(.L_180 - .L_179)
.L_179:
        /*0004*/ 	.word	0x00000082


	//----- nvinfo : EIATTR_KPARAM_INFO
	.align		4
.L_180:
        /*0008*/ 	.byte	0x04, 0x17
        /*000a*/ 	.short	(.L_182 - .L_181)
.L_181:
        /*000c*/ 	.word	0x00000000
        /*0010*/ 	.short	0x0000
        /*0012*/ 	.short	0x0000
        /*0014*/ 	.byte	0x00, 0xf0, 0x01, 0x28


	//----- nvinfo : EIATTR_SPARSE_MMA_MASK
	.align		4
.L_182:
        /*0018*/ 	.byte	0x03, 0x50
        /*001a*/ 	.short	0x0000


	//----- nvinfo : EIATTR_MAXREG_COUNT
	.align		4
        /*001c*/ 	.byte	0x03, 0x1b
        /*001e*/ 	.short	0x00a8


	//----- nvinfo : EIATTR_MERCURY_ISA_VERSION
	.align		4
        /*0020*/ 	.byte	0x03, 0x5f
        /*0022*/ 	.short	0x0101


	//----- nvinfo : EIATTR_VRC_CTA_INIT_COUNT
	.align		4
        /*0024*/ 	.byte	0x02, 0x4a
	.zero		1
	.zero		1


	//----- nvinfo : EIATTR_EXIT_INSTR_OFFSETS
	.align		4
        /*0028*/ 	.byte	0x04, 0x1c
        /*002a*/ 	.short	(.L_184 - .L_183)


	//   ....[0]....
.L_183:
        /*002c*/ 	.word	0x00000010


	//----- nvinfo : EIATTR_MAX_THREADS
	.align		4
.L_184:
        /*0030*/ 	.byte	0x04, 0x05
        /*0032*/ 	.short	(.L_186 - .L_185)
.L_185:
        /*0034*/ 	.word	0x00000180
        /*0038*/ 	.word	0x00000001
        /*003c*/ 	.word	0x00000001


	//----- nvinfo : EIATTR_CBANK_PARAM_SIZE
	.align		4
.L_186:
        /*0040*/ 	.byte	0x03, 0x19
        /*0042*/ 	.short	0x0a00


	//----- nvinfo : EIATTR_PARAM_CBANK
	.align		4
        /*0044*/ 	.byte	0x04, 0x0a
        /*0046*/ 	.short	(.L_188 - .L_187)
	.align		4
.L_187:
        /*0048*/ 	.word	index@(.nv.constant0._ZN7cutlass13device_kernelIN5flash11enable_sm90INS1_16FlashAttnFwdSm90INS1_25CollectiveMainloopFwdSm90ILi2EN4cute5tupleIJNS5_1CILi1EEES8_S8_EEENS6_IJNS7_ILi128EEESA_SA_EEELi128ENS_6half_tEfNS_4arch4Sm90ELb1ELb0ELb0ELb1ELb0ELb1ELb0ELb1ELb1ELb0ELb0ELb0EEENS1_21CollectiveEpilogueFwdISB_S9_SC_SE_Li256ELb1ELb0ELb0ELb0EEENS1_36VarlenDynamicPersistentTileSchedulerILi128ELi128ELi256ELi32ELb0ELb0ELb1ELb1ELb1ELb1EEEEEEEEEvNT_6ParamsE)
        /*004c*/ 	.short	0x0380
        /*004e*/ 	.short	0x0a00


	//----- nvinfo : EIATTR_SW_WAR
	.align		4
.L_188:
        /*0050*/ 	.byte	0x04, 0x36
        /*0052*/ 	.short	(.L_190 - .L_189)
.L_189:
        /*0054*/ 	.word	0x00000008
.L_190:


//--------------------- .nv.callgraph             --------------------------
	.section	.nv.callgraph,"",@"SHT_CUDA_CALLGRAPH"
	.align	4
	.sectionentsize	8
	.align		4
        /*0000*/ 	.word	0x00000000
	.align		4
        /*0004*/ 	.word	0xffffffff
	.align		4
        /*0008*/ 	.word	0x00000000
	.align		4
        /*000c*/ 	.word	0xfffffffe
	.align		4
        /*0010*/ 	.word	0x00000000
	.align		4
        /*0014*/ 	.word	0xfffffffd
	.align		4
        /*0018*/ 	.word	0x00000000
	.align		4
        /*001c*/ 	.word	0xfffffffc


//--------------------- .nv.constant4             --------------------------
	.section	.nv.constant4,"a",@progbits
	.align	8
	.align		8
.nv.constant4:
        /*0000*/ 	.dword	_ZN66_INTERNAL_3bd1516d_30_flash_fwd_hdim128_fp16_sm90_cu_49158569_31784cuda3std3__45__cpo5beginE
	.align		8
        /*0008*/ 	.dword	_ZN66_INTERNAL_3bd1516d_30_flash_fwd_hdim128_fp16_sm90_cu_49158569_31784cuda3std3__45__cpo3endE
	.align		8
        /*0010*/ 	.dword	_ZN66_INTERNAL_3bd1516d_30_flash_fwd_hdim128_fp16_sm90_cu_49158569_31784cuda3std3__45__cpo6cbeginE
	.align		8
        /*0018*/ 	.dword	_ZN66_INTERNAL_3bd1516d_30_flash_fwd_hdim128_fp16_sm90_cu_49158569_31784cuda3std3__45__cpo4cendE
	.align		8
        /*0020*/ 	.dword	_ZN66_INTERNAL_3bd1516d_30_flash_fwd_hdim128_fp16_sm90_cu_49158569_31784cuda3std3__468_GLOBAL__N__3bd1516d_30_flash_fwd_hdim128_fp16_sm90_cu_49158569_31786ignoreE
	.align		8
        /*0028*/ 	.dword	_ZN66_INTERNAL_3bd1516d_30_flash_fwd_hdim128_fp16_sm90_cu_49158569_31784cuda3std3__419piecewise_constructE
	.align		8
        /*0030*/ 	.dword	_ZN66_INTERNAL_3bd1516d_30_flash_fwd_hdim128_fp16_sm90_cu_49158569_31784cuda3std3__48in_placeE
	.align		8
        /*0038*/ 	.dword	_ZN66_INTERNAL_3bd1516d_30_flash_fwd_hdim128_fp16_sm90_cu_49158569_31784cuda3std6ranges3__45__cpo4swapE
	.align		8
        /*0040*/ 	.dword	_ZN66_INTERNAL_3bd1516d_30_flash_fwd_hdim128_fp16_sm90_cu_49158569_31784cuda3std6ranges3__45__cpo9iter_moveE
	.align		8
        /*0048*/ 	.dword	_ZN66_INTERNAL_3bd1516d_30_flash_fwd_hdim128_fp16_sm90_cu_49158569_31784cute7productE
	.align		8
        /*0050*/ 	.dword	_ZN66_INTERNAL_3bd1516d_30_flash_fwd_hdim128_fp16_sm90_cu_49158569_31784cute1_E


//--------------------- .text._ZN7cutlass13device_kernelIN5flash11enable_sm90INS1_16FlashAttnFwdSm90INS1_25CollectiveMainloopFwdSm90ILi2EN4cute5tupleIJNS5_1CILi1EEES8_S8_EEENS6_IJNS7_ILi128EEENS7_ILi176EEESA_EEELi128ENS_6half_tEfNS_4arch4Sm90ELb0ELb0ELb0ELb0ELb0ELb0ELb0ELb1ELb1ELb0ELb0ELb0EEENS1_21CollectiveEpilogueFwdINS6_IJSA_SA_SB_EEES9_SD_SF_Li256ELb0ELb0ELb0ELb0EEENS1_29StaticPersistentTileSchedulerILb0EEEEEEEEEvNT_6ParamsE --------------------------
	.section	.text._ZN7cutlass13device_kernelIN5flash11enable_sm90INS1_16FlashAttnFwdSm90INS1_25CollectiveMainloopFwdSm90ILi2EN4cute5tupleIJNS5_1CILi1EEES8_S8_EEENS6_IJNS7_ILi128EEENS7_ILi176EEESA_EEELi128ENS_6half_tEfNS_4arch4Sm90ELb0ELb0ELb0ELb0ELb0ELb0ELb0ELb1ELb1ELb0ELb0ELb0EEENS1_21CollectiveEpilogueFwdINS6_IJSA_SA_SB_EEES9_SD_SF_Li256ELb0ELb0ELb0ELb0EEENS1_29StaticPersistentTileSchedulerILb0EEEEEEEEEvNT_6ParamsE,"ax",@progbits
	.align	128
.text._ZN7cutlass13device_kernelIN5flash11enable_sm90INS1_16FlashAttnFwdSm90INS1_25CollectiveMainloopFwdSm90ILi2EN4cute5tupleIJNS5_1CILi1EEES8_S8_EEENS6_IJNS7_ILi128EEENS7_ILi176EEESA_EEELi128ENS_6half_tEfNS_4arch4Sm90ELb0ELb0ELb0ELb0ELb0ELb0ELb0ELb1ELb1ELb0ELb0ELb0EEENS1_21CollectiveEpilogueFwdINS6_IJSA_SA_SB_EEES9_SD_SF_Li256ELb0ELb0ELb0ELb0EEENS1_29StaticPersistentTileSchedulerILb0EEEEEEEEEvNT_6ParamsE:
        .type           _ZN7cutlass13device_kernelIN5flash11enable_sm90INS1_16FlashAttnFwdSm90INS1_25CollectiveMainloopFwdSm90ILi2EN4cute5tupleIJNS5_1CILi1EEES8_S8_EEENS6_IJNS7_ILi128EEENS7_ILi176EEESA_EEELi128ENS_6half_tEfNS_4arch4Sm90ELb0ELb0ELb0ELb0ELb0ELb0ELb0ELb1ELb1ELb0ELb0ELb0EEENS1_21CollectiveEpilogueFwdINS6_IJSA_SA_SB_EEES9_SD_SF_Li256ELb0ELb0ELb0ELb0EEENS1_29StaticPersistentTileSchedulerILb0EEEEEEEEEvNT_6ParamsE,@function
        .size           _ZN7cutlass13device_kernelIN5flash11enable_sm90INS1_16FlashAttnFwdSm90INS1_25CollectiveMainloopFwdSm90ILi2EN4cute5tupleIJNS5_1CILi1EEES8_S8_EEENS6_IJNS7_ILi128EEENS7_ILi176EEESA_EEELi128ENS_6half_tEfNS_4arch4Sm90ELb0ELb0ELb0ELb0ELb0ELb0ELb0ELb1ELb1ELb0ELb0ELb0EEENS1_21CollectiveEpilogueFwdINS6_IJSA_SA_SB_EEES9_SD_SF_Li256ELb0ELb0ELb0ELb0EEENS1_29StaticPersistentTileSchedulerILb0EEEEEEEEEvNT_6ParamsE,(.L_x_10 - _ZN7cutlass13device_kernelIN5flash11enable_sm90INS1_16FlashAttnFwdSm90INS1_25CollectiveMainloopFwdSm90ILi2EN4cute5tupleIJNS5_1CILi1EEES8_S8_EEENS6_IJNS7_ILi128EEENS7_ILi176EEESA_EEELi128ENS_6half_tEfNS_4arch4Sm90ELb0ELb0ELb0ELb0ELb0ELb0ELb0ELb1ELb1ELb0ELb0ELb0EEENS1_21CollectiveEpilogueFwdINS6_IJSA_SA_SB_EEES9_SD_SF_Li256ELb0ELb0ELb0ELb0EEENS1_29StaticPersistentTileSchedulerILb0EEEEEEEEEvNT_6ParamsE)
        .other          _ZN7cutlass13device_kernelIN5flash11enable_sm90INS1_16FlashAttnFwdSm90INS1_25CollectiveMainloopFwdSm90ILi2EN4cute5tupleIJNS5_1CILi1EEES8_S8_EEENS6_IJNS7_ILi128EEENS7_ILi176EEESA_EEELi128ENS_6half_tEfNS_4arch4Sm90ELb0ELb0ELb0ELb0ELb0ELb0ELb0ELb1ELb1ELb0ELb0ELb0EEENS1_21CollectiveEpilogueFwdINS6_IJSA_SA_SB_EEES9_SD_SF_Li256ELb0ELb0ELb0ELb0EEENS1_29StaticPersistentTileSchedulerILb0EEEEEEEEEvNT_6ParamsE,@"STO_CUDA_ENTRY STV_DEFAULT"
_ZN7cutlass13device_kernelIN5flash11enable_sm90INS1_16FlashAttnFwdSm90INS1_25CollectiveMainloopFwdSm90ILi2EN4cute5tupleIJNS5_1CILi1EEES8_S8_EEENS6_IJNS7_ILi128EEENS7_ILi176EEESA_EEELi128ENS_6half_tEfNS_4arch4Sm90ELb0ELb0ELb0ELb0ELb0ELb0ELb0ELb1ELb1ELb0ELb0ELb0EEENS1_21CollectiveEpilogueFwdINS6_IJSA_SA_SB_EEES9_SD_SF_Li256ELb0ELb0ELb0ELb0EEENS1_29StaticPersistentTileSchedulerILb0EEEEEEEEEvNT_6ParamsE:
[----:B------:R-:W-:Y:S01]  /*0000*/  LDC R1, c[0x0][0x37c] ;  /* 0x0000df00ff017b82 */ /* 0x000fe20000000800 */
[----:B------:R-:W-:Y:S05]  /*0010*/  EXIT ;  /* 0x000000000000794d */ /* 0x000fea0003800000 */
.L_x_0:
[----:B------:R-:W-:-:S00]  /*0020*/  BRA `(.L_x_0) ;  /* 0xfffffffc00fc7947 */ /* 0x000fc0000383ffff */
[----:B------:R-:W-:-:S00]  /*0030*/  NOP ;  /* 0x0000000000007918 */ /* 0x000fc00000000000 */
        /* <DEDUP_REMOVED lines=12> */
.L_x_10:


//--------------------- .text._ZN7cutlass13device_kernelIN5flash11enable_sm90INS1_16FlashAttnFwdSm90INS1_25CollectiveMainloopFwdSm90ILi2EN4cute5tupleIJNS5_1CILi2EEENS7_ILi1EEES9_EEENS6_IJNS7_ILi128EEENS7_ILi176EEESB_EEELi128ENS_6half_tEfNS_4arch4Sm90ELb0ELb0ELb0ELb0ELb0ELb0ELb0ELb1ELb1ELb0ELb0ELb0EEENS1_21CollectiveEpilogueFwdINS6_IJSB_SB_SC_EEESA_SE_SG_Li256ELb0ELb0ELb0ELb0EEENS1_29StaticPersistentTileSchedulerILb0EEEEEEEEEvNT_6ParamsE --------------------------
	.section	.text._ZN7cutlass13device_kernelIN5flash11enable_sm90INS1_16FlashAttnFwdSm90INS1_25CollectiveMainloopFwdSm90ILi2EN4cute5tupleIJNS5_1CILi2EEENS7_ILi1EEES9_EEENS6_IJNS7_ILi128EEENS7_ILi176EEESB_EEELi128ENS_6half_tEfNS_4arch4Sm90ELb0ELb0ELb0ELb0ELb0ELb0ELb0ELb1ELb1ELb0ELb0ELb0EEENS1_21CollectiveEpilogueFwdINS6_IJSB_SB_SC_EEESA_SE_SG_Li256ELb0ELb0ELb0ELb0EEENS1_29StaticPersistentTileSchedulerILb0EEEEEEEEEvNT_6ParamsE,"ax",@progbits
	.align	128
.text._ZN7cutlass13device_kernelIN5flash11enable_sm90INS1_16FlashAttnFwdSm90INS1_25CollectiveMainloopFwdSm90ILi2EN4cute5tupleIJNS5_1CILi2EEENS7_ILi1EEES9_EEENS6_IJNS7_ILi128EEENS7_ILi176EEESB_EEELi128ENS_6half_tEfNS_4arch4Sm90ELb0ELb0ELb0ELb0ELb0ELb0ELb0ELb1ELb1ELb0ELb0ELb0EEENS1_21CollectiveEpilogueFwdINS6_IJSB_SB_SC_EEESA_SE_SG_Li256ELb0ELb0ELb0ELb0EEENS1_29StaticPersistentTileSchedulerILb0EEEEEEEEEvNT_6ParamsE:
        .type           _ZN7cutlass13device_kernelIN5flash11enable_sm90INS1_16FlashAttnFwdSm90INS1_25CollectiveMainloopFwdSm90ILi2EN4cute5tupleIJNS5_1CILi2EEENS7_ILi1EEES9_EEENS6_IJNS7_ILi128EEENS7_ILi176EEESB_EEELi128ENS_6half_tEfNS_4arch4Sm90ELb0ELb0ELb0ELb0ELb0ELb0ELb0ELb1ELb1ELb0ELb0ELb0EEENS1_21CollectiveEpilogueFwdINS6_IJSB_SB_SC_EEESA_SE_SG_Li256ELb0ELb0ELb0ELb0EEENS1_29StaticPersistentTileSchedulerILb0EEEEEEEEEvNT_6ParamsE,@function
        .size           _ZN7cutlass13device_kernelIN5flash11enable_sm90INS1_16FlashAttnFwdSm90INS1_25CollectiveMainloopFwdSm90ILi2EN4cute5tupleIJNS5_1CILi2EEENS7_ILi1EEES9_EEENS6_IJNS7_ILi128EEENS7_ILi176EEESB_EEELi128ENS_6half_tEfNS_4arch4Sm90ELb0ELb0ELb0ELb0ELb0ELb0ELb0ELb1ELb1ELb0ELb0ELb0EEENS1_21CollectiveEpilogueFwdINS6_IJSB_SB_SC_EEESA_SE_SG_Li256ELb0ELb0ELb0ELb0EEENS1_29StaticPersistentTileSchedulerILb0EEEEEEEEEvNT_6ParamsE,(.L_x_11 - _ZN7cutlass13device_kernelIN5flash11enable_sm90INS1_16FlashAttnFwdSm90INS1_25CollectiveMainloopFwdSm90ILi2EN4cute5tupleIJNS5_1CILi2EEENS7_ILi1EEES9_EEENS6_IJNS7_ILi128EEENS7_ILi176EEESB_EEELi128ENS_6half_tEfNS_4arch4Sm90ELb0ELb0ELb0ELb0ELb0ELb0ELb0ELb1ELb1ELb0ELb0ELb0EEENS1_21CollectiveEpilogueFwdINS6_IJSB_SB_SC_EEESA_SE_SG_Li256ELb0ELb0ELb0ELb0EEENS1_29StaticPersistentTileSchedulerILb0EEEEEEEEEvNT_6ParamsE)
        .other          _ZN7cutlass13device_kernelIN5flash11enable_sm90INS1_16FlashAttnFwdSm90INS1_25CollectiveMainloopFwdSm90ILi2EN4cute5tupleIJNS5_1CILi2EEENS7_ILi1EEES9_EEENS6_IJNS7_ILi128EEENS7_ILi176EEESB_EEELi128ENS_6half_tEfNS_4arch4Sm90ELb0ELb0ELb0ELb0ELb0ELb0ELb0ELb1ELb1ELb0ELb0ELb0EEENS1_21CollectiveEpilogueFwdINS6_IJSB_SB_SC_EEESA_SE_SG_Li256ELb0ELb0ELb0ELb0EEENS1_29StaticPersistentTileSchedulerILb0EEEEEEEEEvNT_6ParamsE,@"STO_CUDA_ENTRY STV_DEFAULT"
_ZN7cutlass13device_kernelIN5flash11enable_sm90INS1_16FlashAttnFwdSm90INS1_25CollectiveMainloopFwdSm90ILi2EN4cute5tupleIJNS5_1CILi2EEENS7_ILi1EEES9_EEENS6_IJNS7_ILi128EEENS7_ILi176EEESB_EEELi128ENS_6half_tEfNS_4arch4Sm90ELb0ELb0ELb0ELb0ELb0ELb0ELb0ELb1ELb1ELb0ELb0ELb0EEENS1_21CollectiveEpilogueFwdINS6_IJSB_SB_SC_EEESA_SE_SG_Li256ELb0ELb0ELb0ELb0EEENS1_29StaticPersistentTileSchedulerILb0EEEEEEEEEvNT_6ParamsE:
[----:B------:R-:W-:Y:S01]  /*0000*/  LDC R1, c[0x0][0x37c] ;  /* 0x0000df00ff017b82 */ /* 0x000fe20000000800 */
[----:B------:R-:W-:Y:S05]  /*0010*/  EXIT ;  /* 0x000000000000794d */ /* 0x000fea0003800000 */
.L_x_1:
        /* <DEDUP_REMOVED lines=14> */
.L_x_11:


//--------------------- .text._ZN7cutlass13device_kernelIN5flash11enable_sm90INS1_16FlashAttnFwdSm90INS1_25CollectiveMainloopFwdSm90ILi2EN4cute5tupleIJNS5_1CILi1EEES8_S8_EEENS6_IJNS7_ILi128EEENS7_ILi176EEESA_EEELi128ENS_6half_tEfNS_4arch4Sm90ELb0ELb0ELb0ELb1ELb0ELb0ELb0ELb1ELb1ELb0ELb0ELb0EEENS1_21CollectiveEpilogueFwdINS6_IJSA_SA_SB_EEES9_SD_SF_Li256ELb1ELb0ELb0ELb0EEENS1_36VarlenDynamicPersistentTileSchedulerILi128ELi176ELi256ELi32ELb0ELb0ELb1ELb0ELb1ELb1EEEEEEEEEvNT_6ParamsE --------------------------
	.section	.text._ZN7cutlass13device_kernelIN5flash11enable_sm90INS1_16FlashAttnFwdSm90INS1_25CollectiveMainloopFwdSm90ILi2EN4cute5tupleIJNS5_1CILi1EEES8_S8_EEENS6_IJNS7_ILi128EEENS7_ILi176EEESA_EEELi128ENS_6half_tEfNS_4arch4Sm90ELb0ELb0ELb0ELb1ELb0ELb0ELb0ELb1ELb1ELb0ELb0ELb0EEENS1_21CollectiveEpilogueFwdINS6_IJSA_SA_SB_EEES9_SD_SF_Li256ELb1ELb0ELb0ELb0EEENS1_36VarlenDynamicPersistentTileSchedulerILi128ELi176ELi256ELi32ELb0ELb0ELb1ELb0ELb1ELb1EEEEEEEEEvNT_6ParamsE,"ax",@progbits
	.align	128
.text._ZN7cutlass13device_kernelIN5flash11enable_sm90INS1_16FlashAttnFwdSm90INS1_25CollectiveMainloopFwdSm90ILi2EN4cute5tupleIJNS5_1CILi1EEES8_S8_EEENS6_IJNS7_ILi128EEENS7_ILi176EEESA_EEELi128ENS_6half_tEfNS_4arch4Sm90ELb0ELb0ELb0ELb1ELb0ELb0ELb0ELb1ELb1ELb0ELb0ELb0EEENS1_21CollectiveEpilogueFwdINS6_IJSA_SA_SB_EEES9_SD_SF_Li256ELb1ELb0ELb0ELb0EEENS1_36VarlenDynamicPersistentTileSchedulerILi128ELi176ELi256ELi32ELb0ELb0ELb1ELb0ELb1ELb1EEEEEEEEEvNT_6ParamsE:
        .type           _ZN7cutlass13device_kernelIN5flash11enable_sm90INS1_16FlashAttnFwdSm90INS1_25CollectiveMainloopFwdSm90ILi2EN4cute5tupleIJNS5_1CILi1EEES8_S8_EEENS6_IJNS7_ILi128EEENS7_ILi176EEESA_EEELi128ENS_6half_tEfNS_4arch4Sm90ELb0ELb0ELb0ELb1ELb0ELb0ELb0ELb1ELb1ELb0ELb0ELb0EEENS1_21CollectiveEpilogueFwdINS6_IJSA_SA_SB_EEES9_SD_SF_Li256ELb1ELb0ELb0ELb0EEENS1_36VarlenDynamicPersistentTileSchedulerILi128ELi176ELi256ELi32ELb0ELb0ELb1ELb0ELb1ELb1EEEEEEEEEvNT_6ParamsE,@function
        .size           _ZN7cutlass13device_kernelIN5flash11enable_sm90INS1_16FlashAttnFwdSm90INS1_25CollectiveMainloopFwdSm90ILi2EN4cute5tupleIJNS5_1CILi1EEES8_S8_EEENS6_IJNS7_ILi128EEENS7_ILi176EEESA_EEELi128ENS_6half_tEfNS_4arch4Sm90ELb0ELb0ELb0ELb1ELb0ELb0ELb0ELb1ELb1ELb0ELb0ELb0EEENS1_21CollectiveEpilogueFwdINS6_IJSA_SA_SB_EEES9_SD_SF_Li256ELb1ELb0ELb0ELb0EEENS1_36VarlenDynamicPersistentTileSchedulerILi128ELi176ELi256ELi32ELb0ELb0ELb1ELb0ELb1ELb1EEEEEEEEEvNT_6ParamsE,(.L_x_12 - _ZN7cutlass13device_kernelIN5flash11enable_sm90INS1_16FlashAttnFwdSm90INS1_25CollectiveMainloopFwdSm90ILi2EN4cute5tupleIJNS5_1CILi1EEES8_S8_EEENS6_IJNS7_ILi128EEENS7_ILi176EEESA_EEELi128ENS_6half_tEfNS_4arch4Sm90ELb0ELb0ELb0ELb1ELb0ELb0ELb0ELb1ELb1ELb0ELb0ELb0EEENS1_21CollectiveEpilogueFwdINS6_IJSA_SA_SB_EEES9_SD_SF_Li256ELb1ELb0ELb0ELb0EEENS1_36VarlenDynamicPersistentTileSchedulerILi128ELi176ELi256ELi32ELb0ELb0ELb1ELb0ELb1ELb1EEEEEEEEEvNT_6ParamsE)
        .other          _ZN7cutlass13device_kernelIN5flash11enable_sm90INS1_16FlashAttnFwdSm90INS1_25CollectiveMainloopFwdSm90ILi2EN4cute5tupleIJNS5_1CILi1EEES8_S8_EEENS6_IJNS7_ILi128EEENS7_ILi176EEESA_EEELi128ENS_6half_tEfNS_4arch4Sm90ELb0ELb0ELb0ELb1ELb0ELb0ELb0ELb1ELb1ELb0ELb0ELb0EEENS1_21CollectiveEpilogueFwdINS6_IJSA_SA_SB_EEES9_SD_SF_Li256ELb1ELb0ELb0ELb0EEENS1_36VarlenDynamicPersistentTileSchedulerILi128ELi176ELi256ELi32ELb0ELb0ELb1ELb0ELb1ELb1EEEEEEEEEvNT_6ParamsE,@"STO_CUDA_ENTRY STV_DEFAULT"
_ZN7cutlass13device_kernelIN5flash11enable_sm90INS1_16FlashAttnFwdSm90INS1_25CollectiveMainloopFwdSm90ILi2EN4cute5tupleIJNS5_1CILi1EEES8_S8_EEENS6_IJNS7_ILi128EEENS7_ILi176EEESA_EEELi128ENS_6half_tEfNS_4arch4Sm90ELb0ELb0ELb0ELb1ELb0ELb0ELb0ELb1ELb1ELb0ELb0ELb0EEENS1_21CollectiveEpilogueFwdINS6_IJSA_SA_SB_EEES9_SD_SF_Li256ELb1ELb0ELb0ELb0EEENS1_36VarlenDynamicPersistentTileSchedulerILi128ELi176ELi256ELi32ELb0ELb0ELb1ELb0ELb1ELb1EEEEEEEEEvNT_6ParamsE:
[----:B------:R-:W-:Y:S01]  /*0000*/  LDC R1, c[0x0][0x37c] ;  /* 0x0000df00ff017b82 */ /* 0x000fe20000000800 */
[----:B------:R-:W-:Y:S05]  /*0010*/  EXIT ;  /* 0x000000000000794d */ /* 0x000fea0003800000 */
.L_x_2:
        /* <DEDUP_REMOVED lines=14> */
.L_x_12:


//--------------------- .text._ZN7cutlass13device_kernelIN5flash11enable_sm90INS1_16FlashAttnFwdSm90INS1_25CollectiveMainloopFwdSm90ILi2EN4cute5tupleIJNS5_1CILi1EEES8_S8_EEENS6_IJNS7_ILi128EEENS7_ILi176EEESA_EEELi128ENS_6half_tEfNS_4arch4Sm90ELb0ELb0ELb0ELb1ELb0ELb1ELb0ELb1ELb1ELb0ELb0ELb0EEENS1_21CollectiveEpilogueFwdINS6_IJSA_SA_SB_EEES9_SD_SF_Li256ELb1ELb0ELb0ELb0EEENS1_36VarlenDynamicPersistentTileSchedulerILi128ELi176ELi256ELi32ELb0ELb0ELb1ELb0ELb1ELb1EEEEEEEEEvNT_6ParamsE --------------------------
	.section	.text._ZN7cutlass13device_kernelIN5flash11enable_sm90INS1_16FlashAttnFwdSm90INS1_25CollectiveMainloopFwdSm90ILi2EN4cute5tupleIJNS5_1CILi1EEES8_S8_EEENS6_IJNS7_ILi128EEENS7_ILi176EEESA_EEELi128ENS_6half_tEfNS_4arch4Sm90ELb0ELb0ELb0ELb1ELb0ELb1ELb0ELb1ELb1ELb0ELb0ELb0EEENS1_21CollectiveEpilogueFwdINS6_IJSA_SA_SB_EEES9_SD_SF_Li256ELb1ELb0ELb0ELb0EEENS1_36VarlenDynamicPersistentTileSchedulerILi128ELi176ELi256ELi32ELb0ELb0ELb1ELb0ELb1ELb1EEEEEEEEEvNT_6ParamsE,"ax",@progbits
	.align	128
.text._ZN7cutlass13device_kernelIN5flash11enable_sm90INS1_16FlashAttnFwdSm90INS1_25CollectiveMainloopFwdSm90ILi2EN4cute5tupleIJNS5_1CILi1EEES8_S8_EEENS6_IJNS7_ILi128EEENS7_ILi176EEESA_EEELi128ENS_6half_tEfNS_4arch4Sm90ELb0ELb0ELb0ELb1ELb0ELb1ELb0ELb1ELb1ELb0ELb0ELb0EEENS1_21CollectiveEpilogueFwdINS6_IJSA_SA_SB_EEES9_SD_SF_Li256ELb1ELb0ELb0ELb0EEENS1_36VarlenDynamicPersistentTileSchedulerILi128ELi176ELi256ELi32ELb0ELb0ELb1ELb0ELb1ELb1EEEEEEEEEvNT_6ParamsE:
        .type           _ZN7cutlass13device_kernelIN5flash11enable_sm90INS1_16FlashAttnFwdSm90INS1_25CollectiveMainloopFwdSm90ILi2EN4cute5tupleIJNS5_1CILi1EEES8_S8_EEENS6_IJNS7_ILi128EEENS7_ILi176EEESA_EEELi128ENS_6half_tEfNS_4arch4Sm90ELb0ELb0ELb0ELb1ELb0ELb1ELb0ELb1ELb1ELb0ELb0ELb0EEENS1_21CollectiveEpilogueFwdINS6_IJSA_SA_SB_EEES9_SD_SF_Li256ELb1ELb0ELb0ELb0EEENS1_36VarlenDynamicPersistentTileSchedulerILi128ELi176ELi256ELi32ELb0ELb0ELb1ELb0ELb1ELb1EEEEEEEEEvNT_6ParamsE,@function
        .size           _ZN7cutlass13device_kernelIN5flash11enable_sm90INS1_16FlashAttnFwdSm90INS1_25CollectiveMainloopFwdSm90ILi2EN4cute5tupleIJNS5_1CILi1EEES8_S8_EEENS6_IJNS7_ILi128EEENS7_ILi176EEESA_EEELi128ENS_6half_tEfNS_4arch4Sm90ELb0ELb0ELb0ELb1ELb0ELb1ELb0ELb1ELb1ELb0ELb0ELb0EEENS1_21CollectiveEpilogueFwdINS6_IJSA_SA_SB_EEES9_SD_SF_Li256ELb1ELb0ELb0ELb0EEENS1_36VarlenDynamicPersistentTileSchedulerILi128ELi176ELi256ELi32ELb0ELb0ELb1ELb0ELb1ELb1EEEEEEEEEvNT_6ParamsE,(.L_x_13 - _ZN7cutlass13device_kernelIN5flash11enable_sm90INS1_16FlashAttnFwdSm90INS1_25CollectiveMainloopFwdSm90ILi2EN4cute5tupleIJNS5_1CILi1EEES8_S8_EEENS6_IJNS7_ILi128EEENS7_ILi176EEESA_EEELi128ENS_6half_tEfNS_4arch4Sm90ELb0ELb0ELb0ELb1ELb0ELb1ELb0ELb1ELb1ELb0ELb0ELb0EEENS1_21CollectiveEpilogueFwdINS6_IJSA_SA_SB_EEES9_SD_SF_Li256ELb1ELb0ELb0ELb0EEENS1_36VarlenDynamicPersistentTileSchedulerILi128ELi176ELi256ELi32ELb0ELb0ELb1ELb0ELb1ELb1EEEEEEEEEvNT_6ParamsE)
        .other          _ZN7cutlass13device_kernelIN5flash11enable_sm90INS1_16FlashAttnFwdSm90INS1_25CollectiveMainloopFwdSm90ILi2EN4cute5tupleIJNS5_1CILi1EEES8_S8_EEENS6_IJNS7_ILi128EEENS7_ILi176EEESA_EEELi128ENS_6half_tEfNS_4arch4Sm90ELb0ELb0ELb0ELb1ELb0ELb1ELb0ELb1ELb1ELb0ELb0ELb0EEENS1_21CollectiveEpilogueFwdINS6_IJSA_SA_SB_EEES9_SD_SF_Li256ELb1ELb0ELb0ELb0EEENS1_36VarlenDynamicPersistentTileSchedulerILi128ELi176ELi256ELi32ELb0ELb0ELb1ELb0ELb1ELb1EEEEEEEEEvNT_6ParamsE,@"STO_CUDA_ENTRY STV_DEFAULT"
_ZN7cutlass13device_kernelIN5flash11enable_sm90INS1_16FlashAttnFwdSm90INS1_25CollectiveMainloopFwdSm90ILi2EN4cute5tupleIJNS5_1CILi1EEES8_S8_EEENS6_IJNS7_ILi128EEENS7_ILi176EEESA_EEELi128ENS_6half_tEfNS_4arch4Sm90ELb0ELb0ELb0ELb1ELb0ELb1ELb0ELb1ELb1ELb0ELb0ELb0EEENS1_21CollectiveEpilogueFwdINS6_IJSA_SA_SB_EEES9_SD_SF_Li256ELb1ELb0ELb0ELb0EEENS1_36VarlenDynamicPersistentTileSchedulerILi128ELi176ELi256ELi32ELb0ELb0ELb1ELb0ELb1ELb1EEEEEEEEEvNT_6ParamsE:
[----:B------:R-:W-:Y:S01]  /*0000*/  LDC R1, c[0x0][0x37c] ;  /* 0x0000df00ff017b82 */ /* 0x000fe20000000800 */
[----:B------:R-:W-:Y:S05]  /*0010*/  EXIT ;  /* 0x000000000000794d */ /* 0x000fea0003800000 */
.L_x_3:
        /* <DEDUP_REMOVED lines=14> */
.L_x_13:


//--------------------- .text._ZN7cutlass13device_kernelIN5flash11enable_sm90INS1_16FlashAttnFwdSm90INS1_25CollectiveMainloopFwdSm90ILi2EN4cute5tupleIJNS5_1CILi1EEES8_S8_EEENS6_IJNS7_ILi128EEESA_SA_EEELi128ENS_6half_tEfNS_4arch4Sm90ELb0ELb1ELb0ELb0ELb0ELb0ELb0ELb1ELb1ELb0ELb0ELb0EEENS1_21CollectiveEpilogueFwdISB_S9_SC_SE_Li256ELb0ELb0ELb0ELb0EEENS1_30DynamicPersistentTileSchedulerILi256ELi32ELb0ELb0ELb1EEEEEEEEEvNT_6ParamsE --------------------------
	.section	.text._ZN7cutlass13device_kernelIN5flash11enable_sm90INS1_16FlashAttnFwdSm90INS1_25CollectiveMainloopFwdSm90ILi2EN4cute5tupleIJNS5_1CILi1EEES8_S8_EEENS6_IJNS7_ILi128EEESA_SA_EEELi128ENS_6half_tEfNS_4arch4Sm90ELb0ELb1ELb0ELb0ELb0ELb0ELb0ELb1ELb1ELb0ELb0ELb0EEENS1_21CollectiveEpilogueFwdISB_S9_SC_SE_Li256ELb0ELb0ELb0ELb0EEENS1_30DynamicPersistentTileSchedulerILi256ELi32ELb0ELb0ELb1EEEEEEEEEvNT_6ParamsE,"ax",@progbits
	.align	128
.text._ZN7cutlass13device_kernelIN5flash11enable_sm90INS1_16FlashAttnFwdSm90INS1_25CollectiveMainloopFwdSm90ILi2EN4cute5tupleIJNS5_1CILi1EEES8_S8_EEENS6_IJNS7_ILi128EEESA_SA_EEELi128ENS_6half_tEfNS_4arch4Sm90ELb0ELb1ELb0ELb0ELb0ELb0ELb0ELb1ELb1ELb0ELb0ELb0EEENS1_21CollectiveEpilogueFwdISB_S9_SC_SE_Li256ELb0ELb0ELb0ELb0EEENS1_30DynamicPersistentTileSchedulerILi256ELi32ELb0ELb0ELb1EEEEEEEEEvNT_6ParamsE:
        .type           _ZN7cutlass13device_kernelIN5flash11enable_sm90INS1_16FlashAttnFwdSm90INS1_25CollectiveMainloopFwdSm90ILi2EN4cute5tupleIJNS5_1CILi1EEES8_S8_EEENS6_IJNS7_ILi128EEESA_SA_EEELi128ENS_6half_tEfNS_4arch4Sm90ELb0ELb1ELb0ELb0ELb0ELb0ELb0ELb1ELb1ELb0ELb0ELb0EEENS1_21CollectiveEpilogueFwdISB_S9_SC_SE_Li256ELb0ELb0ELb0ELb0EEENS1_30DynamicPersistentTileSchedulerILi256ELi32ELb0ELb0ELb1EEEEEEEEEvNT_6ParamsE,@function
        .size           _ZN7cutlass13device_kernelIN5flash11enable_sm90INS1_16FlashAttnFwdSm90INS1_25CollectiveMainloopFwdSm90ILi2EN4cute5tupleIJNS5_1CILi1EEES8_S8_EEENS6_IJNS7_ILi128EEESA_SA_EEELi128ENS_6half_tEfNS_4arch4Sm90ELb0ELb1ELb0ELb0ELb0ELb0ELb0ELb1ELb1ELb0ELb0ELb0EEENS1_21CollectiveEpilogueFwdISB_S9_SC_SE_Li256ELb0ELb0ELb0ELb0EEENS1_30DynamicPersistentTileSchedulerILi256ELi32ELb0ELb0ELb1EEEEEEEEEvNT_6ParamsE,(.L_x_14 - _ZN7cutlass13device_kernelIN5flash11enable_sm90INS1_16FlashAttnFwdSm90INS1_25CollectiveMainloopFwdSm90ILi2EN4cute5tupleIJNS5_1CILi1EEES8_S8_EEENS6_IJNS7_ILi128EEESA_SA_EEELi128ENS_6half_tEfNS_4arch4Sm90ELb0ELb1ELb0ELb0ELb0ELb0ELb0ELb1ELb1ELb0ELb0ELb0EEENS1_21CollectiveEpilogueFwdISB_S9_SC_SE_Li256ELb0ELb0ELb0ELb0EEENS1_30DynamicPersistentTileSchedulerILi256ELi32ELb0ELb0ELb1EEEEEEEEEvNT_6ParamsE)
        .other          _ZN7cutlass13device_kernelIN5flash11enable_sm90INS1_16FlashAttnFwdSm90INS1_25CollectiveMainloopFwdSm90ILi2EN4cute5tupleIJNS5_1CILi1EEES8_S8_EEENS6_IJNS7_ILi128EEESA_SA_EEELi128ENS_6half_tEfNS_4arch4Sm90ELb0ELb1ELb0ELb0ELb0ELb0ELb0ELb1ELb1ELb0ELb0ELb0EEENS1_21CollectiveEpilogueFwdISB_S9_SC_SE_Li256ELb0ELb0ELb0ELb0EEENS1_30DynamicPersistentTileSchedulerILi256ELi32ELb0ELb0ELb1EEEEEEEEEvNT_6ParamsE,@"STO_CUDA_ENTRY STV_DEFAULT"
_ZN7cutlass13device_kernelIN5flash11enable_sm90INS1_16FlashAttnFwdSm90INS1_25CollectiveMainloopFwdSm90ILi2EN4cute5tupleIJNS5_1CILi1EEES8_S8_EEENS6_IJNS7_ILi128EEESA_SA_EEELi128ENS_6half_tEfNS_4arch4Sm90ELb0ELb1ELb0ELb0ELb0ELb0ELb0ELb1ELb1ELb0ELb0ELb0EEENS1_21CollectiveEpilogueFwdISB_S9_SC_SE_Li256ELb0ELb0ELb0ELb0EEENS1_30DynamicPersistentTileSchedulerILi256ELi32ELb0ELb0ELb1EEEEEEEEEvNT_6ParamsE:
[----:B------:R-:W-:Y:S01]  /*0000*/  LDC R1, c[0x0][0x37c] ;  /* 0x0000df00ff017b82 */ /* 0x000fe20000000800 */
[----:B------:R-:W-:Y:S05]  /*0010*/  EXIT ;  /* 0x000000000000794d */ /* 0x000fea0003800000 */
.L_x_4:
        /* <DEDUP_REMOVED lines=14> */
.L_x_14:


//--------------------- .text._ZN7cutlass13device_kernelIN5flash11enable_sm90INS1_16FlashAttnFwdSm90INS1_25CollectiveMainloopFwdSm90ILi2EN4cute5tupleIJNS5_1CILi1EEES8_S8_EEENS6_IJNS7_ILi128EEESA_SA_EEELi128ENS_6half_tEfNS_4arch4Sm90ELb0ELb1ELb0ELb1ELb0ELb0ELb0ELb1ELb1ELb0ELb0ELb0EEENS1_21CollectiveEpilogueFwdISB_S9_SC_SE_Li256ELb1ELb0ELb0ELb0EEENS1_36VarlenDynamicPersistentTileSchedulerILi128ELi128ELi256ELi32ELb0ELb0ELb1ELb1ELb0ELb1EEEEEEEEEvNT_6ParamsE --------------------------
	.section	.text._ZN7cutlass13device_kernelIN5flash11enable_sm90INS1_16FlashAttnFwdSm90INS1_25CollectiveMainloopFwdSm90ILi2EN4cute5tupleIJNS5_1CILi1EEES8_S8_EEENS6_IJNS7_ILi128EEESA_SA_EEELi128ENS_6half_tEfNS_4arch4Sm90ELb0ELb1ELb0ELb1ELb0ELb0ELb0ELb1ELb1ELb0ELb0ELb0EEENS1_21CollectiveEpilogueFwdISB_S9_SC_SE_Li256ELb1ELb0ELb0ELb0EEENS1_36VarlenDynamicPersistentTileSchedulerILi128ELi128ELi256ELi32ELb0ELb0ELb1ELb1ELb0ELb1EEEEEEEEEvNT_6ParamsE,"ax",@progbits
	.align	128
.text._ZN7cutlass13device_kernelIN5flash11enable_sm90INS1_16FlashAttnFwdSm90INS1_25CollectiveMainloopFwdSm90ILi2EN4cute5tupleIJNS5_1CILi1EEES8_S8_EEENS6_IJNS7_ILi128EEESA_SA_EEELi128ENS_6half_tEfNS_4arch4Sm90ELb0ELb1ELb0ELb1ELb0ELb0ELb0ELb1ELb1ELb0ELb0ELb0EEENS1_21CollectiveEpilogueFwdISB_S9_SC_SE_Li256ELb1ELb0ELb0ELb0EEENS1_36VarlenDynamicPersistentTileSchedulerILi128ELi128ELi256ELi32ELb0ELb0ELb1ELb1ELb0ELb1EEEEEEEEEvNT_6ParamsE:
        .type           _ZN7cutlass13device_kernelIN5flash11enable_sm90INS1_16FlashAttnFwdSm90INS1_25CollectiveMainloopFwdSm90ILi2EN4cute5tupleIJNS5_1CILi1EEES8_S8_EEENS6_IJNS7_ILi128EEESA_SA_EEELi128ENS_6half_tEfNS_4arch4Sm90ELb0ELb1ELb0ELb1ELb0ELb0ELb0ELb1ELb1ELb0ELb0ELb0EEENS1_21CollectiveEpilogueFwdISB_S9_SC_SE_Li256ELb1ELb0ELb0ELb0EEENS1_36VarlenDynamicPersistentTileSchedulerILi128ELi128ELi256ELi32ELb0ELb0ELb1ELb1ELb0ELb1EEEEEEEEEvNT_6ParamsE,@function
        .size           _ZN7cutlass13device_kernelIN5flash11enable_sm90INS1_16FlashAttnFwdSm90INS1_25CollectiveMainloopFwdSm90ILi2EN4cute5tupleIJNS5_1CILi1EEES8_S8_EEENS6_IJNS7_ILi128EEESA_SA_EEELi128ENS_6half_tEfNS_4arch4Sm90ELb0ELb1ELb0ELb1ELb0ELb0ELb0ELb1ELb1ELb0ELb0ELb0EEENS1_21CollectiveEpilogueFwdISB_S9_SC_SE_Li256ELb1ELb0ELb0ELb0EEENS1_36VarlenDynamicPersistentTileSchedulerILi128ELi128ELi256ELi32ELb0ELb0ELb1ELb1ELb0ELb1EEEEEEEEEvNT_6ParamsE,(.L_x_15 - _ZN7cutlass13device_kernelIN5flash11enable_sm90INS1_16FlashAttnFwdSm90INS1_25CollectiveMainloopFwdSm90ILi2EN4cute5tupleIJNS5_1CILi1EEES8_S8_EEENS6_IJNS7_ILi128EEESA_SA_EEELi128ENS_6half_tEfNS_4arch4Sm90ELb0ELb1ELb0ELb1ELb0ELb0ELb0ELb1ELb1ELb0ELb0ELb0EEENS1_21CollectiveEpilogueFwdISB_S9_SC_SE_Li256ELb1ELb0ELb0ELb0EEENS1_36VarlenDynamicPersistentTileSchedulerILi128ELi128ELi256ELi32ELb0ELb0ELb1ELb1ELb0ELb1EEEEEEEEEvNT_6ParamsE)
        .other          _ZN7cutlass13device_kernelIN5flash11enable_sm90INS1_16FlashAttnFwdSm90INS1_25CollectiveMainloopFwdSm90ILi2EN4cute5tupleIJNS5_1CILi1EEES8_S8_EEENS6_IJNS7_ILi128EEESA_SA_EEELi128ENS_6half_tEfNS_4arch4Sm90ELb0ELb1ELb0ELb1ELb0ELb0ELb0ELb1ELb1ELb0ELb0ELb0EEENS1_21CollectiveEpilogueFwdISB_S9_SC_SE_Li256ELb1ELb0ELb0ELb0EEENS1_36VarlenDynamicPersistentTileSchedulerILi128ELi128ELi256ELi32ELb0ELb0ELb1ELb1ELb0ELb1EEEEEEEEEvNT_6ParamsE,@"STO_CUDA_ENTRY STV_DEFAULT"
_ZN7cutlass13device_kernelIN5flash11enable_sm90INS1_16FlashAttnFwdSm90INS1_25CollectiveMainloopFwdSm90ILi2EN4cute5tupleIJNS5_1CILi1EEES8_S8_EEENS6_IJNS7_ILi128EEESA_SA_EEELi128ENS_6half_tEfNS_4arch4Sm90ELb0ELb1ELb0ELb1ELb0ELb0ELb0ELb1ELb1ELb0ELb0ELb0EEENS1_21CollectiveEpilogueFwdISB_S9_SC_SE_Li256ELb1ELb0ELb0ELb0EEENS1_36VarlenDynamicPersistentTileSchedulerILi128ELi128ELi256ELi32ELb0ELb0ELb1ELb1ELb0ELb1EEEEEEEEEvNT_6ParamsE:
[----:B------:R-:W-:Y:S01]  /*0000*/  LDC R1, c[0x0][0x37c] ;  /* 0x0000df00ff017b82 */ /* 0x000fe20000000800 */
[----:B------:R-:W-:Y:S05]  /*0010*/  EXIT ;  /* 0x000000000000794d */ /* 0x000fea0003800000 */
.L_x_5:
        /* <DEDUP_REMOVED lines=14> */
.L_x_15:


//--------------------- .text._ZN7cutlass13device_kernelIN5flash11enable_sm90INS1_16FlashAttnFwdSm90INS1_25CollectiveMainloopFwdSm90ILi2EN4cute5tupleIJNS5_1CILi1EEES8_S8_EEENS6_IJNS7_ILi128EEESA_SA_EEELi128ENS_6half_tEfNS_4arch4Sm90ELb0ELb1ELb0ELb1ELb0ELb1ELb0ELb1ELb1ELb0ELb0ELb0EEENS1_21CollectiveEpilogueFwdISB_S9_SC_SE_Li256ELb1ELb0ELb0ELb0EEENS1_36VarlenDynamicPersistentTileSchedulerILi128ELi128ELi256ELi32ELb0ELb0ELb1ELb1ELb0ELb1EEEEEEEEEvNT_6ParamsE --------------------------
	.section	.text._ZN7cutlass13device_kernelIN5flash11enable_sm90INS1_16FlashAttnFwdSm90INS1_25CollectiveMainloopFwdSm90ILi2EN4cute5tupleIJNS5_1CILi1EEES8_S8_EEENS6_IJNS7_ILi128EEESA_SA_EEELi128ENS_6half_tEfNS_4arch4Sm90ELb0ELb1ELb0ELb1ELb0ELb1ELb0ELb1ELb1ELb0ELb0ELb0EEENS1_21CollectiveEpilogueFwdISB_S9_SC_SE_Li256ELb1ELb0ELb0ELb0EEENS1_36VarlenDynamicPersistentTileSchedulerILi128ELi128ELi256ELi32ELb0ELb0ELb1ELb1ELb0ELb1EEEEEEEEEvNT_6ParamsE,"ax",@progbits
	.align	128
.text._ZN7cutlass13device_kernelIN5flash11enable_sm90INS1_16FlashAttnFwdSm90INS1_25CollectiveMainloopFwdSm90ILi2EN4cute5tupleIJNS5_1CILi1EEES8_S8_EEENS6_IJNS7_ILi128EEESA_SA_EEELi128ENS_6half_tEfNS_4arch4Sm90ELb0ELb1ELb0ELb1ELb0ELb1ELb0ELb1ELb1ELb0ELb0ELb0EEENS1_21CollectiveEpilogueFwdISB_S9_SC_SE_Li256ELb1ELb0ELb0ELb0EEENS1_36VarlenDynamicPersistentTileSchedulerILi128ELi128ELi256ELi32ELb0ELb0ELb1ELb1ELb0ELb1EEEEEEEEEvNT_6ParamsE:
        .type           _ZN7cutlass13device_kernelIN5flash11enable_sm90INS1_16FlashAttnFwdSm90INS1_25CollectiveMainloopFwdSm90ILi2EN4cute5tupleIJNS5_1CILi1EEES8_S8_EEENS6_IJNS7_ILi128EEESA_SA_EEELi128ENS_6half_tEfNS_4arch4Sm90ELb0ELb1ELb0ELb1ELb0ELb1ELb0ELb1ELb1ELb0ELb0ELb0EEENS1_21CollectiveEpilogueFwdISB_S9_SC_SE_Li256ELb1ELb0ELb0ELb0EEENS1_36VarlenDynamicPersistentTileSchedulerILi128ELi128ELi256ELi32ELb0ELb0ELb1ELb1ELb0ELb1EEEEEEEEEvNT_6ParamsE,@function
        .size           _ZN7cutlass13device_kernelIN5flash11enable_sm90INS1_16FlashAttnFwdSm90INS1_25CollectiveMainloopFwdSm90ILi2EN4cute5tupleIJNS5_1CILi1EEES8_S8_EEENS6_IJNS7_ILi128EEESA_SA_EEELi128ENS_6half_tEfNS_4arch4Sm90ELb0ELb1ELb0ELb1ELb0ELb1ELb0ELb1ELb1ELb0ELb0ELb0EEENS1_21CollectiveEpilogueFwdISB_S9_SC_SE_Li256ELb1ELb0ELb0ELb0EEENS1_36VarlenDynamicPersistentTileSchedulerILi128ELi128ELi256ELi32ELb0ELb0ELb1ELb1ELb0ELb1EEEEEEEEEvNT_6ParamsE,(.L_x_16 - _ZN7cutlass13device_kernelIN5flash11enable_sm90INS1_16FlashAttnFwdSm90INS1_25CollectiveMainloopFwdSm90ILi2EN4cute5tupleIJNS5_1CILi1EEES8_S8_EEENS6_IJNS7_ILi128EEESA_SA_EEELi128ENS_6half_tEfNS_4arch4Sm90ELb0ELb1ELb0ELb1ELb0ELb1ELb0ELb1ELb1ELb0ELb0ELb0EEENS1_21CollectiveEpilogueFwdISB_S9_SC_SE_Li256ELb1ELb0ELb0ELb0EEENS1_36VarlenDynamicPersistentTileSchedulerILi128ELi128ELi256ELi32ELb0ELb0ELb1ELb1ELb0ELb1EEEEEEEEEvNT_6ParamsE)
        .other          _ZN7cutlass13device_kernelIN5flash11enable_sm90INS1_16FlashAttnFwdSm90INS1_25CollectiveMainloopFwdSm90ILi2EN4cute5tupleIJNS5_1CILi1EEES8_S8_EEENS6_IJNS7_ILi128EEESA_SA_EEELi128ENS_6half_tEfNS_4arch4Sm90ELb0ELb1ELb0ELb1ELb0ELb1ELb0ELb1ELb1ELb0ELb0ELb0EEENS1_21CollectiveEpilogueFwdISB_S9_SC_SE_Li256ELb1ELb0ELb0ELb0EEENS1_36VarlenDynamicPersistentTileSchedulerILi128ELi128ELi256ELi32ELb0ELb0ELb1ELb1ELb0ELb1EEEEEEEEEvNT_6ParamsE,@"STO_CUDA_ENTRY STV_DEFAULT"
_ZN7cutlass13device_kernelIN5flash11enable_sm90INS1_16FlashAttnFwdSm90INS1_25CollectiveMainloopFwdSm90ILi2EN4cute5tupleIJNS5_1CILi1EEES8_S8_EEENS6_IJNS7_ILi128EEESA_SA_EEELi128ENS_6half_tEfNS_4arch4Sm90ELb0ELb1ELb0ELb1ELb0ELb1ELb0ELb1ELb1ELb0ELb0ELb0EEENS1_21CollectiveEpilogueFwdISB_S9_SC_SE_Li256ELb1ELb0ELb0ELb0EEENS1_36VarlenDynamicPersistentTileSchedulerILi128ELi128ELi256ELi32ELb0ELb0ELb1ELb1ELb0ELb1EEEEEEEEEvNT_6ParamsE:
[----:B------:R-:W-:Y:S01]  /*0000*/  LDC R1, c[0x0][0x37c] ;  /* 0x0000df00ff017b82 */ /* 0x000fe20000000800 */
[----:B------:R-:W-:Y:S05]  /*0010*/  EXIT ;  /* 0x000000000000794d */ /* 0x000fea0003800000 */
.L_x_6:
        /* <DEDUP_REMOVED lines=14> */
.L_x_16:


//--------------------- .text._ZN7cutlass13device_kernelIN5flash11enable_sm90INS1_16FlashAttnFwdSm90INS1_25CollectiveMainloopFwdSm90ILi2EN4cute5tupleIJNS5_1CILi1EEES8_S8_EEENS6_IJNS7_ILi128EEESA_SA_EEELi128ENS_6half_tEfNS_4arch4Sm90ELb1ELb0ELb0ELb0ELb0ELb0ELb0ELb1ELb1ELb0ELb0ELb0EEENS1_21CollectiveEpilogueFwdISB_S9_SC_SE_Li256ELb0ELb0ELb0ELb0EEENS1_30DynamicPersistentTileSchedulerILi256ELi32ELb0ELb0ELb1EEEEEEEEEvNT_6ParamsE --------------------------
	.section	.text._ZN7cutlass13device_kernelIN5flash11enable_sm90INS1_16FlashAttnFwdSm90INS1_25CollectiveMainloopFwdSm90ILi2EN4cute5tupleIJNS5_1CILi1EEES8_S8_EEENS6_IJNS7_ILi128EEESA_SA_EEELi128ENS_6half_tEfNS_4arch4Sm90ELb1ELb0ELb0ELb0ELb0ELb0ELb0ELb1ELb1ELb0ELb0ELb0EEENS1_21CollectiveEpilogueFwdISB_S9_SC_SE_Li256ELb0ELb0ELb0ELb0EEENS1_30DynamicPersistentTileSchedulerILi256ELi32ELb0ELb0ELb1EEEEEEEEEvNT_6ParamsE,"ax",@progbits
	.align	128
.text._ZN7cutlass13device_kernelIN5flash11enable_sm90INS1_16FlashAttnFwdSm90INS1_25CollectiveMainloopFwdSm90ILi2EN4cute5tupleIJNS5_1CILi1EEES8_S8_EEENS6_IJNS7_ILi128EEESA_SA_EEELi128ENS_6half_tEfNS_4arch4Sm90ELb1ELb0ELb0ELb0ELb0ELb0ELb0ELb1ELb1ELb0ELb0ELb0EEENS1_21CollectiveEpilogueFwdISB_S9_SC_SE_Li256ELb0ELb0ELb0ELb0EEENS1_30DynamicPersistentTileSchedulerILi256ELi32ELb0ELb0ELb1EEEEEEEEEvNT_6ParamsE:
        .type           _ZN7cutlass13device_kernelIN5flash11enable_sm90INS1_16FlashAttnFwdSm90INS1_25CollectiveMainloopFwdSm90ILi2EN4cute5tupleIJNS5_1CILi1EEES8_S8_EEENS6_IJNS7_ILi128EEESA_SA_EEELi128ENS_6half_tEfNS_4arch4Sm90ELb1ELb0ELb0ELb0ELb0ELb0ELb0ELb1ELb1ELb0ELb0ELb0EEENS1_21CollectiveEpilogueFwdISB_S9_SC_SE_Li256ELb0ELb0ELb0ELb0EEENS1_30DynamicPersistentTileSchedulerILi256ELi32ELb0ELb0ELb1EEEEEEEEEvNT_6ParamsE,@function
        .size           _ZN7cutlass13device_kernelIN5flash11enable_sm90INS1_16FlashAttnFwdSm90INS1_25CollectiveMainloopFwdSm90ILi2EN4cute5tupleIJNS5_1CILi1EEES8_S8_EEENS6_IJNS7_ILi128EEESA_SA_EEELi128ENS_6half_tEfNS_4arch4Sm90ELb1ELb0ELb0ELb0ELb0ELb0ELb0ELb1ELb1ELb0ELb0ELb0EEENS1_21CollectiveEpilogueFwdISB_S9_SC_SE_Li256ELb0ELb0ELb0ELb0EEENS1_30DynamicPersistentTileSchedulerILi256ELi32ELb0ELb0ELb1EEEEEEEEEvNT_6ParamsE,(.L_x_17 - _ZN7cutlass13device_kernelIN5flash11enable_sm90INS1_16FlashAttnFwdSm90INS1_25CollectiveMainloopFwdSm90ILi2EN4cute5tupleIJNS5_1CILi1EEES8_S8_EEENS6_IJNS7_ILi128EEESA_SA_EEELi128ENS_6half_tEfNS_4arch4Sm90ELb1ELb0ELb0ELb0ELb0ELb0ELb0ELb1ELb1ELb0ELb0ELb0EEENS1_21CollectiveEpilogueFwdISB_S9_SC_SE_Li256ELb0ELb0ELb0ELb0EEENS1_30DynamicPersistentTileSchedulerILi256ELi32ELb0ELb0ELb1EEEEEEEEEvNT_6ParamsE)
        .other          _ZN7cutlass13device_kernelIN5flash11enable_sm90INS1_16FlashAttnFwdSm90INS1_25CollectiveMainloopFwdSm90ILi2EN4cute5tupleIJNS5_1CILi1EEES8_S8_EEENS6_IJNS7_ILi128EEESA_SA_EEELi128ENS_6half_tEfNS_4arch4Sm90ELb1ELb0ELb0ELb0ELb0ELb0ELb0ELb1ELb1ELb0ELb0ELb0EEENS1_21CollectiveEpilogueFwdISB_S9_SC_SE_Li256ELb0ELb0ELb0ELb0EEENS1_30DynamicPersistentTileSchedulerILi256ELi32ELb0ELb0ELb1EEEEEEEEEvNT_6ParamsE,@"STO_CUDA_ENTRY STV_DEFAULT"
_ZN7cutlass13device_kernelIN5flash11enable_sm90INS1_16FlashAttnFwdSm90INS1_25CollectiveMainloopFwdSm90ILi2EN4cute5tupleIJNS5_1CILi1EEES8_S8_EEENS6_IJNS7_ILi128EEESA_SA_EEELi128ENS_6half_tEfNS_4arch4Sm90ELb1ELb0ELb0ELb0ELb0ELb0ELb0ELb1ELb1ELb0ELb0ELb0EEENS1_21CollectiveEpilogueFwdISB_S9_SC_SE_Li256ELb0ELb0ELb0ELb0EEENS1_30DynamicPersistentTileSchedulerILi256ELi32ELb0ELb0ELb1EEEEEEEEEvNT_6ParamsE:
[----:B------:R-:W-:Y:S01]  /*0000*/  LDC R1, c[0x0][0x37c] ;  /* 0x0000df00ff017b82 */ /* 0x000fe20000000800 */
[----:B------:R-:W-:Y:S05]  /*0010*/  EXIT ;  /* 0x000000000000794d */ /* 0x000fea0003800000 */
.L_x_7:
        /* <DEDUP_REMOVED lines=14> */
.L_x_17:


//--------------------- .text._ZN7cutlass13device_kernelIN5flash11enable_sm90INS1_16FlashAttnFwdSm90INS1_25CollectiveMainloopFwdSm90ILi2EN4cute5tupleIJNS5_1CILi1EEES8_S8_EEENS6_IJNS7_ILi128EEESA_SA_EEELi128ENS_6half_tEfNS_4arch4Sm90ELb1ELb0ELb0ELb1ELb0ELb0ELb0ELb1ELb1ELb0ELb0ELb0EEENS1_21CollectiveEpilogueFwdISB_S9_SC_SE_Li256ELb1ELb0ELb0ELb0EEENS1_36VarlenDynamicPersistentTileSchedulerILi128ELi128ELi256ELi32ELb0ELb0ELb1ELb1ELb1ELb1EEEEEEEEEvNT_6ParamsE --------------------------
	.section	.text._ZN7cutlass13device_kernelIN5flash11enable_sm90INS1_16FlashAttnFwdSm90INS1_25CollectiveMainloopFwdSm90ILi2EN4cute5tupleIJNS5_1CILi1EEES8_S8_EEENS6_IJNS7_ILi128EEESA_SA_EEELi128ENS_6half_tEfNS_4arch4Sm90ELb1ELb0ELb0ELb1ELb0ELb0ELb0ELb1ELb1ELb0ELb0ELb0EEENS1_21CollectiveEpilogueFwdISB_S9_SC_SE_Li256ELb1ELb0ELb0ELb0EEENS1_36VarlenDynamicPersistentTileSchedulerILi128ELi128ELi256ELi32ELb0ELb0ELb1ELb1ELb1ELb1EEEEEEEEEvNT_6ParamsE,"ax",@progbits
	.align	128
.text._ZN7cutlass13device_kernelIN5flash11enable_sm90INS1_16FlashAttnFwdSm90INS1_25CollectiveMainloopFwdSm90ILi2EN4cute5tupleIJNS5_1CILi1EEES8_S8_EEENS6_IJNS7_ILi128EEESA_SA_EEELi128ENS_6half_tEfNS_4arch4Sm90ELb1ELb0ELb0ELb1ELb0ELb0ELb0ELb1ELb1ELb0ELb0ELb0EEENS1_21CollectiveEpilogueFwdISB_S9_SC_SE_Li256ELb1ELb0ELb0ELb0EEENS1_36VarlenDynamicPersistentTileSchedulerILi128ELi128ELi256ELi32ELb0ELb0ELb1ELb1ELb1ELb1EEEEEEEEEvNT_6ParamsE:
        .type           _ZN7cutlass13device_kernelIN5flash11enable_sm90INS1_16FlashAttnFwdSm90INS1_25CollectiveMainloopFwdSm90ILi2EN4cute5tupleIJNS5_1CILi1EEES8_S8_EEENS6_IJNS7_ILi128EEESA_SA_EEELi128ENS_6half_tEfNS_4arch4Sm90ELb1ELb0ELb0ELb1ELb0ELb0ELb0ELb1ELb1ELb0ELb0ELb0EEENS1_21CollectiveEpilogueFwdISB_S9_SC_SE_Li256ELb1ELb0ELb0ELb0EEENS1_36VarlenDynamicPersistentTileSchedulerILi128ELi128ELi256ELi32ELb0ELb0ELb1ELb1ELb1ELb1EEEEEEEEEvNT_6ParamsE,@function
        .size           _ZN7cutlass13device_kernelIN5flash11enable_sm90INS1_16FlashAttnFwdSm90INS1_25CollectiveMainloopFwdSm90ILi2EN4cute5tupleIJNS5_1CILi1EEES8_S8_EEENS6_IJNS7_ILi128EEESA_SA_EEELi128ENS_6half_tEfNS_4arch4Sm90ELb1ELb0ELb0ELb1ELb0ELb0ELb0ELb1ELb1ELb0ELb0ELb0EEENS1_21CollectiveEpilogueFwdISB_S9_SC_SE_Li256ELb1ELb0ELb0ELb0EEENS1_36VarlenDynamicPersistentTileSchedulerILi128ELi128ELi256ELi32ELb0ELb0ELb1ELb1ELb1ELb1EEEEEEEEEvNT_6ParamsE,(.L_x_18 - _ZN7cutlass13device_kernelIN5flash11enable_sm90INS1_16FlashAttnFwdSm90INS1_25CollectiveMainloopFwdSm90ILi2EN4cute5tupleIJNS5_1CILi1EEES8_S8_EEENS6_IJNS7_ILi128EEESA_SA_EEELi128ENS_6half_tEfNS_4arch4Sm90ELb1ELb0ELb0ELb1ELb0ELb0ELb0ELb1ELb1ELb0ELb0ELb0EEENS1_21CollectiveEpilogueFwdISB_S9_SC_SE_Li256ELb1ELb0ELb0ELb0EEENS1_36VarlenDynamicPersistentTileSchedulerILi128ELi128ELi256ELi32ELb0ELb0ELb1ELb1ELb1ELb1EEEEEEEEEvNT_6ParamsE)
        .other          _ZN7cutlass13device_kernelIN5flash11enable_sm90INS1_16FlashAttnFwdSm90INS1_25CollectiveMainloopFwdSm90ILi2EN4cute5tupleIJNS5_1CILi1EEES8_S8_EEENS6_IJNS7_ILi128EEESA_SA_EEELi128ENS_6half_tEfNS_4arch4Sm90ELb1ELb0ELb0ELb1ELb0ELb0ELb0ELb1ELb1ELb0ELb0ELb0EEENS1_21CollectiveEpilogueFwdISB_S9_SC_SE_Li256ELb1ELb0ELb0ELb0EEENS1_36VarlenDynamicPersistentTileSchedulerILi128ELi128ELi256ELi32ELb0ELb0ELb1ELb1ELb1ELb1EEEEEEEEEvNT_6ParamsE,@"STO_CUDA_ENTRY STV_DEFAULT"
_ZN7cutlass13device_kernelIN5flash11enable_sm90INS1_16FlashAttnFwdSm90INS1_25CollectiveMainloopFwdSm90ILi2EN4cute5tupleIJNS5_1CILi1EEES8_S8_EEENS6_IJNS7_ILi128EEESA_SA_EEELi128ENS_6half_tEfNS_4arch4Sm90ELb1ELb0ELb0ELb1ELb0ELb0ELb0ELb1ELb1ELb0ELb0ELb0EEENS1_21CollectiveEpilogueFwdISB_S9_SC_SE_Li256ELb1ELb0ELb0ELb0EEENS1_36VarlenDynamicPersistentTileSchedulerILi128ELi128ELi256ELi32ELb0ELb0ELb1ELb1ELb1ELb1EEEEEEEEEvNT_6ParamsE:
[----:B------:R-:W-:Y:S01]  /*0000*/  LDC R1, c[0x0][0x37c] ;  /* 0x0000df00ff017b82 */ /* 0x000fe20000000800 */
[----:B------:R-:W-:Y:S05]  /*0010*/  EXIT ;  /* 0x000000000000794d */ /* 0x000fea0003800000 */
.L_x_8:
        /* <DEDUP_REMOVED lines=14> */
.L_x_18:


//--------------------- .text._ZN7cutlass13device_kernelIN5flash11enable_sm90INS1_16FlashAttnFwdSm90INS1_25CollectiveMainloopFwdSm90ILi2EN4cute5tupleIJNS5_1CILi1EEES8_S8_EEENS6_IJNS7_ILi128EEESA_SA_EEELi128ENS_6half_tEfNS_4arch4Sm90ELb1ELb0ELb0ELb1ELb0ELb1ELb0ELb1ELb1ELb0ELb0ELb0EEENS1_21CollectiveEpilogueFwdISB_S9_SC_SE_Li256ELb1ELb0ELb0ELb0EEENS1_36VarlenDynamicPersistentTileSchedulerILi128ELi128ELi256ELi32ELb0ELb0ELb1ELb1ELb1ELb1EEEEEEEEEvNT_6ParamsE --------------------------
	.section	.text._ZN7cutlass13device_kernelIN5flash11enable_sm90INS1_16FlashAttnFwdSm90INS1_25CollectiveMainloopFwdSm90ILi2EN4cute5tupleIJNS5_1CILi1EEES8_S8_EEENS6_IJNS7_ILi128EEESA_SA_EEELi128ENS_6half_tEfNS_4arch4Sm90ELb1ELb0ELb0ELb1ELb0ELb1ELb0ELb1ELb1ELb0ELb0ELb0EEENS1_21CollectiveEpilogueFwdISB_S9_SC_SE_Li256ELb1ELb0ELb0ELb0EEENS1_36VarlenDynamicPersistentTileSchedulerILi128ELi128ELi256ELi32ELb0ELb0ELb1ELb1ELb1ELb1EEEEEEEEEvNT_6ParamsE,"ax",@progbits
	.align	128
.text._ZN7cutlass13device_kernelIN5flash11enable_sm90INS1_16FlashAttnFwdSm90INS1_25CollectiveMainloopFwdSm90ILi2EN4cute5tupleIJNS5_1CILi1EEES8_S8_EEENS6_IJNS7_ILi128EEESA_SA_EEELi128ENS_6half_tEfNS_4arch4Sm90ELb1ELb0ELb0ELb1ELb0ELb1ELb0ELb1ELb1ELb0ELb0ELb0EEENS1_21CollectiveEpilogueFwdISB_S9_SC_SE_Li256ELb1ELb0ELb0ELb0EEENS1_36VarlenDynamicPersistentTileSchedulerILi128ELi128ELi256ELi32ELb0ELb0ELb1ELb1ELb1ELb1EEEEEEEEEvNT_6ParamsE:
        .type           _ZN7cutlass13device_kernelIN5flash11enable_sm90INS1_16FlashAttnFwdSm90INS1_25CollectiveMainloopFwdSm90ILi2EN4cute5tupleIJNS5_1CILi1EEES8_S8_EEENS6_IJNS7_ILi128EEESA_SA_EEELi128ENS_6half_tEfNS_4arch4Sm90ELb1ELb0ELb0ELb1ELb0ELb1ELb0ELb1ELb1ELb0ELb0ELb0EEENS1_21CollectiveEpilogueFwdISB_S9_SC_SE_Li256ELb1ELb0ELb0ELb0EEENS1_36VarlenDynamicPersistentTileSchedulerILi128ELi128ELi256ELi32ELb0ELb0ELb1ELb1ELb1ELb1EEEEEEEEEvNT_6ParamsE,@function
        .size           _ZN7cutlass13device_kernelIN5flash11enable_sm90INS1_16FlashAttnFwdSm90INS1_25CollectiveMainloopFwdSm90ILi2EN4cute5tupleIJNS5_1CILi1EEES8_S8_EEENS6_IJNS7_ILi128EEESA_SA_EEELi128ENS_6half_tEfNS_4arch4Sm90ELb1ELb0ELb0ELb1ELb0ELb1ELb0ELb1ELb1ELb0ELb0ELb0EEENS1_21CollectiveEpilogueFwdISB_S9_SC_SE_Li256ELb1ELb0ELb0ELb0EEENS1_36VarlenDynamicPersistentTileSchedulerILi128ELi128ELi256ELi32ELb0ELb0ELb1ELb1ELb1ELb1EEEEEEEEEvNT_6ParamsE,(.L_x_19 - _ZN7cutlass13device_kernelIN5flash11enable_sm90INS1_16FlashAttnFwdSm90INS1_25CollectiveMainloopFwdSm90ILi2EN4cute5tupleIJNS5_1CILi1EEES8_S8_EEENS6_IJNS7_ILi128EEESA_SA_EEELi128ENS_6half_tEfNS_4arch4Sm90ELb1ELb0ELb0ELb1ELb0ELb1ELb0ELb1ELb1ELb0ELb0ELb0EEENS1_21CollectiveEpilogueFwdISB_S9_SC_SE_Li256ELb1ELb0ELb0ELb0EEENS1_36VarlenDynamicPersistentTileSchedulerILi128ELi128ELi256ELi32ELb0ELb0ELb1ELb1ELb1ELb1EEEEEEEEEvNT_6ParamsE)
        .other          _ZN7cutlass13device_kernelIN5flash11enable_sm90INS1_16FlashAttnFwdSm90INS1_25CollectiveMainloopFwdSm90ILi2EN4cute5tupleIJNS5_1CILi1EEES8_S8_EEENS6_IJNS7_ILi128EEESA_SA_EEELi128ENS_6half_tEfNS_4arch4Sm90ELb1ELb0ELb0ELb1ELb0ELb1ELb0ELb1ELb1ELb0ELb0ELb0EEENS1_21CollectiveEpilogueFwdISB_S9_SC_SE_Li256ELb1ELb0ELb0ELb0EEENS1_36VarlenDynamicPersistentTileSchedulerILi128ELi128ELi256ELi32ELb0ELb0ELb1ELb1ELb1ELb1EEEEEEEEEvNT_6ParamsE,@"STO_CUDA_ENTRY STV_DEFAULT"
_ZN7cutlass13device_kernelIN5flash11enable_sm90INS1_16FlashAttnFwdSm90INS1_25CollectiveMainloopFwdSm90ILi2EN4cute5tupleIJNS5_1CILi1EEES8_S8_EEENS6_IJNS7_ILi128EEESA_SA_EEELi128ENS_6half_tEfNS_4arch4Sm90ELb1ELb0ELb0ELb1ELb0ELb1ELb0ELb1ELb1ELb0ELb0ELb0EEENS1_21CollectiveEpilogueFwdISB_S9_SC_SE_Li256ELb1ELb0ELb0ELb0EEENS1_36VarlenDynamicPersistentTileSchedulerILi128ELi128ELi256ELi32ELb0ELb0ELb1ELb1ELb1ELb1EEEEEEEEEvNT_6ParamsE:
[----:B------:R-:W-:Y:S01]  /*0000*/  LDC R1, c[0x0][0x37c] ;  /* 0x0000df00ff017b82 */ /* 0x000fe20000000800 */
[----:B------:R-:W-:Y:S05]  /*0010*/  EXIT ;  /* 0x000000000000794d */ /* 0x000fea0003800000 */
.L_x_9:
        /* <DEDUP_REMOVED lines=14> */
.L_x_19:


//--------------------- .nv.shared.reserved.0     --------------------------
	.section	.nv.shared.reserved.0,"aw",@nobits
	.weak		__nv_reservedSMEM_offset_0_alias
	.size		__nv_reservedSMEM_offset_0_alias, 0, 64
	.other		__nv_reservedSMEM_offset_0_alias,@"STO_CUDA_RESERVED_SHARED STV_DEFAULT"
__nv_reservedSMEM_offset_0_alias:
	.zero		0
	.zero		64


//--------------------- .nv.global                --------------------------
	.section	.nv.global,"aw",@nobits
.nv.global:
	.type		_ZN66_INTERNAL_3bd1516d_30_flash_fwd_hdim128_fp16_sm90_cu_49158569_31784cute1_E,@object
	.size		_ZN66_INTERNAL_3bd1516d_30_flash_fwd_hdim128_fp16_sm90_cu_49158569_31784cute1_E,(_ZN66_INTERNAL_3bd1516d_30_flash_fwd_hdim128_fp16_sm90_cu_49158569_31784cuda3std3__45__cpo6cbeginE - _ZN66_INTERNAL_3bd1516d_30_flash_fwd_hdim128_fp16_sm90_cu_49158569_31784cute1_E)
_ZN66_INTERNAL_3bd1516d_30_flash_fwd_hdim128_fp16_sm90_cu_49158569_31784cute1_E:
	.zero		1
	.type		_ZN66_INTERNAL_3bd1516d_30_flash_fwd_hdim128_fp16_sm90_cu_49158569_31784cuda3std3__45__cpo6cbeginE,@object
	.size		_ZN66_INTERNAL_3bd1516d_30_flash_fwd_hdim128_fp16_sm90_cu_49158569_31784cuda3std3__45__cpo6cbeginE,(_ZN66_INTERNAL_3bd1516d_30_flash_fwd_hdim128_fp16_sm90_cu_49158569_31784cuda3std3__48in_placeE - _ZN66_INTERNAL_3bd1516d_30_flash_fwd_hdim128_fp16_sm90_cu_49158569_31784cuda3std3__45__cpo6cbeginE)
_ZN66_INTERNAL_3bd1516d_30_flash_fwd_hdim128_fp16_sm90_cu_49158569_31784cuda3std3__45__cpo6cbeginE:
	.zero		1
	.type		_ZN66_INTERNAL_3bd1516d_30_flash_fwd_hdim128_fp16_sm90_cu_49158569_31784cuda3std3__48in_placeE,@object
	.size		_ZN66_INTERNAL_3bd1516d_30_flash_fwd_hdim128_fp16_sm90_cu_49158569_31784cuda3std3__48in_placeE,(_ZN66_INTERNAL_3bd1516d_30_flash_fwd_hdim128_fp16_sm90_cu_49158569_31784cuda3std6ranges3__45__cpo9iter_moveE - _ZN66_INTERNAL_3bd1516d_30_flash_fwd_hdim128_fp16_sm90_cu_49158569_31784cuda3std3__48in_placeE)
_ZN66_INTERNAL_3bd1516d_30_flash_fwd_hdim128_fp16_sm90_cu_49158569_31784cuda3std3__48in_placeE:
	.zero		1
	.type		_ZN66_INTERNAL_3bd1516d_30_flash_fwd_hdim128_fp16_sm90_cu_49158569_31784cuda3std6ranges3__45__cpo9iter_moveE,@object
	.size		_ZN66_INTERNAL_3bd1516d_30_flash_fwd_hdim128_fp16_sm90_cu_49158569_31784cuda3std6ranges3__45__cpo9iter_moveE,(_ZN66_INTERNAL_3bd1516d_30_flash_fwd_hdim128_fp16_sm90_cu_49158569_31784cuda3std3__45__cpo5beginE - _ZN66_INTERNAL_3bd1516d_30_flash_fwd_hdim128_fp16_sm90_cu_49158569_31784cuda3std6ranges3__45__cpo9iter_moveE)
_ZN66_INTERNAL_3bd1516d_30_flash_fwd_hdim128_fp16_sm90_cu_49158569_31784cuda3std6ranges3__45__cpo9iter_moveE:
	.zero		1
	.type		_ZN66_INTERNAL_3bd1516d_30_flash_fwd_hdim128_fp16_sm90_cu_49158569_31784cuda3std3__45__cpo5beginE,@object
	.size		_ZN66_INTERNAL_3bd1516d_30_flash_fwd_hdim128_fp16_sm90_cu_49158569_31784cuda3std3__45__cpo5beginE,(_ZN66_INTERNAL_3bd1516d_30_flash_fwd_hdim128_fp16_sm90_cu_49158569_31784cuda3std3__468_GLOBAL__N__3bd1516d_30_flash_fwd_hdim128_fp16_sm90_cu_49158569_31786ignoreE - _ZN66_INTERNAL_3bd1516d_30_flash_fwd_hdim128_fp16_sm90_cu_49158569_31784cuda3std3__45__cpo5beginE)
_ZN66_INTERNAL_3bd1516d_30_flash_fwd_hdim128_fp16_sm90_cu_49158569_31784cuda3std3__45__cpo5beginE:
	.zero		1
	.type		_ZN66_INTERNAL_3bd1516d_30_flash_fwd_hdim128_fp16_sm90_cu_49158569_31784cuda3std3__468_GLOBAL__N__3bd1516d_30_flash_fwd_hdim128_fp16_sm90_cu_49158569_31786ignoreE,@object
	.size		_ZN66_INTERNAL_3bd1516d_30_flash_fwd_hdim128_fp16_sm90_cu_49158569_31784cuda3std3__468_GLOBAL__N__3bd1516d_30_flash_fwd_hdim128_fp16_sm90_cu_49158569_31786ignoreE,(_ZN66_INTERNAL_3bd1516d_30_flash_fwd_hdim128_fp16_sm90_cu_49158569_31784cute7productE - _ZN66_INTERNAL_3bd1516d_30_flash_fwd_hdim128_fp16_sm90_cu_49158569_31784cuda3std3__468_GLOBAL__N__3bd1516d_30_flash_fwd_hdim128_fp16_sm90_cu_49158569_31786ignoreE)
_ZN66_INTERNAL_3bd1516d_30_flash_fwd_hdim128_fp16_sm90_cu_49158569_31784cuda3std3__468_GLOBAL__N__3bd1516d_30_flash_fwd_hdim128_fp16_sm90_cu_49158569_31786ignoreE:
	.zero		1
	.type		_ZN66_INTERNAL_3bd1516d_30_flash_fwd_hdim128_fp16_sm90_cu_49158569_31784cute7productE,@object
	.size		_ZN66_INTERNAL_3bd1516d_30_flash_fwd_hdim128_fp16_sm90_cu_49158569_31784cute7productE,(_ZN66_INTERNAL_3bd1516d_30_flash_fwd_hdim128_fp16_sm90_cu_49158569_31784cuda3std3__45__cpo3endE - _ZN66_INTERNAL_3bd1516d_30_flash_fwd_hdim128_fp16_sm90_cu_49158569_31784cute7productE)
_ZN66_INTERNAL_3bd1516d_30_flash_fwd_hdim128_fp16_sm90_cu_49158569_31784cute7productE:
	.zero		1
	.type		_ZN66_INTERNAL_3bd1516d_30_flash_fwd_hdim128_fp16_sm90_cu_49158569_31784cuda3std3__45__cpo3endE,@object
	.size		_ZN66_INTERNAL_3bd1516d_30_flash_fwd_hdim128_fp16_sm90_cu_49158569_31784cuda3std3__45__cpo3endE,(_ZN66_INTERNAL_3bd1516d_30_flash_fwd_hdim128_fp16_sm90_cu_49158569_31784cuda3std3__419piecewise_constructE - _ZN66_INTERNAL_3bd1516d_30_flash_fwd_hdim128_fp16_sm90_cu_49158569_31784cuda3std3__45__cpo3endE)
_ZN66_INTERNAL_3bd1516d_30_flash_fwd_hdim128_fp16_sm90_cu_49158569_31784cuda3std3__45__cpo3endE:
	.zero		1
	.type		_ZN66_INTERNAL_3bd1516d_30_flash_fwd_hdim128_fp16_sm90_cu_49158569_31784cuda3std3__419piecewise_constructE,@object
	.size		_ZN66_INTERNAL_3bd1516d_30_flash_fwd_hdim128_fp16_sm90_cu_49158569_31784cuda3std3__419piecewise_constructE,(_ZN66_INTERNAL_3bd1516d_30_flash_fwd_hdim128_fp16_sm90_cu_49158569_31784cuda3std3__45__cpo4cendE - _ZN66_INTERNAL_3bd1516d_30_flash_fwd_hdim128_fp16_sm90_cu_49158569_31784cuda3std3__419piecewise_constructE)
_ZN66_INTERNAL_3bd1516d_30_flash_fwd_hdim128_fp16_sm90_cu_49158569_31784cuda3std3__419piecewise_constructE:
	.zero		1
	.type		_ZN66_INTERNAL_3bd1516d_30_flash_fwd_hdim128_fp16_sm90_cu_49158569_31784cuda3std3__45__cpo4cendE,@object
	.size		_ZN66_INTERNAL_3bd1516d_30_flash_fwd_hdim128_fp16_sm90_cu_49158569_31784cuda3std3__45__cpo4cendE,(_ZN66_INTERNAL_3bd1516d_30_flash_fwd_hdim128_fp16_sm90_cu_49158569_31784cuda3std6ranges3__45__cpo4swapE - _ZN66_INTERNAL_3bd1516d_30_flash_fwd_hdim128_fp16_sm90_cu_49158569_31784cuda3std3__45__cpo4cendE)
_ZN66_INTERNAL_3bd1516d_30_flash_fwd_hdim128_fp16_sm90_cu_49158569_31784cuda3std3__45__cpo4cendE:
	.zero		1
	.type		_ZN66_INTERNAL_3bd1516d_30_flash_fwd_hdim128_fp16_sm90_cu_49158569_31784cuda3std6ranges3__45__cpo4swapE,@object
	.size		_ZN66_INTERNAL_3bd1516d_30_flash_fwd_hdim128_fp16_sm90_cu_49158569_31784cuda3std6ranges3__45__cpo4swapE,(.L_7 - _ZN66_INTERNAL_3bd1516d_30_flash_fwd_hdim128_fp16_sm90_cu_49158569_31784cuda3std6ranges3__45__cpo4swapE)
_ZN66_INTERNAL_3bd1516d_30_flash_fwd_hdim128_fp16_sm90_cu_49158569_31784cuda3std6ranges3__45__cpo4swapE:
	.zero		1
.L_7:


//--------------------- .nv.constant0._ZN7cutlass13device_kernelIN5flash11enable_sm90INS1_16FlashAttnFwdSm90INS1_25CollectiveMainloopFwdSm90ILi2EN4cute5tupleIJNS5_1CILi1EEES8_S8_EEENS6_IJNS7_ILi128EEENS7_ILi176EEESA_EEELi128ENS_6half_tEfNS_4arch4Sm90ELb0ELb0ELb0ELb0ELb0ELb0ELb0ELb1ELb1ELb0ELb0ELb0EEENS1_21CollectiveEpilogueFwdINS6_IJSA_SA_SB_EEES9_SD_SF_Li256ELb0ELb0ELb0ELb0EEENS1_29StaticPersistentTileSchedulerILb0EEEEEEEEEvNT_6ParamsE --------------------------
	.section	.nv.constant0._ZN7cutlass13device_kernelIN5flash11enable_sm90INS1_16FlashAttnFwdSm90INS1_25CollectiveMainloopFwdSm90ILi2EN4cute5tupleIJNS5_1CILi1EEES8_S8_EEENS6_IJNS7_ILi128EEENS7_ILi176EEESA_EEELi128ENS_6half_tEfNS_4arch4Sm90ELb0ELb0ELb0ELb0ELb0ELb0ELb0ELb1ELb1ELb0ELb0ELb0EEENS1_21CollectiveEpilogueFwdINS6_IJSA_SA_SB_EEES9_SD_SF_Li256ELb0ELb0ELb0ELb0EEENS1_29StaticPersistentTileSchedulerILb0EEEEEEEEEvNT_6ParamsE,"a",@progbits
	.sectionflags	@""
	.align	4
.nv.constant0._ZN7cutlass13device_kernelIN5flash11enable_sm90INS1_16FlashAttnFwdSm90INS1_25CollectiveMainloopFwdSm90ILi2EN4cute5tupleIJNS5_1CILi1EEES8_S8_EEENS6_IJNS7_ILi128EEENS7_ILi176EEESA_EEELi128ENS_6half_tEfNS_4arch4Sm90ELb0ELb0ELb0ELb0ELb0ELb0ELb0ELb1ELb1ELb0ELb0ELb0EEENS1_21CollectiveEpilogueFwdINS6_IJSA_SA_SB_EEES9_SD_SF_Li256ELb0ELb0ELb0ELb0EEENS1_29StaticPersistentTileSchedulerILb0EEEEEEEEEvNT_6ParamsE:
	.zero		3840


//--------------------- .nv.constant0._ZN7cutlass13device_kernelIN5flash11enable_sm90INS1_16FlashAttnFwdSm90INS1_25CollectiveMainloopFwdSm90ILi2EN4cute5tupleIJNS5_1CILi2EEENS7_ILi1EEES9_EEENS6_IJNS7_ILi128EEENS7_ILi176EEESB_EEELi128ENS_6half_tEfNS_4arch4Sm90ELb0ELb0ELb0ELb0ELb0ELb0ELb0ELb1ELb1ELb0ELb0ELb0EEENS1_21CollectiveEpilogueFwdINS6_IJSB_SB_SC_EEESA_SE_SG_Li256ELb0ELb0ELb0ELb0EEENS1_29StaticPersistentTileSchedulerILb0EEEEEEEEEvNT_6ParamsE --------------------------
	.section	.nv.constant0._ZN7cutlass13device_kernelIN5flash11enable_sm90INS1_16FlashAttnFwdSm90INS1_25CollectiveMainloopFwdSm90ILi2EN4cute5tupleIJNS5_1CILi2EEENS7_ILi1EEES9_EEENS6_IJNS7_ILi128EEENS7_ILi176EEESB_EEELi128ENS_6half_tEfNS_4arch4Sm90ELb0ELb0ELb0ELb0ELb0ELb0ELb0ELb1ELb1ELb0ELb0ELb0EEENS1_21CollectiveEpilogueFwdINS6_IJSB_SB_SC_EEESA_SE_SG_Li256ELb0ELb0ELb0ELb0EEENS1_29StaticPersistentTileSchedulerILb0EEEEEEEEEvNT_6ParamsE,"a",@progbits
	.sectionflags	@""
	.align	4
.nv.constant0._ZN7cutlass13device_kernelIN5flash11enable_sm90INS1_16FlashAttnFwdSm90INS1_25CollectiveMainloopFwdSm90ILi2EN4cute5tupleIJNS5_1CILi2EEENS7_ILi1EEES9_EEENS6_IJNS7_ILi128EEENS7_ILi176EEESB_EEELi128ENS_6half_tEfNS_4arch4Sm90ELb0ELb0ELb0ELb0ELb0ELb0ELb0ELb1ELb1ELb0ELb0ELb0EEENS1_21CollectiveEpilogueFwdINS6_IJSB_SB_SC_EEESA_SE_SG_Li256ELb0ELb0ELb0ELb0EEENS1_29StaticPersistentTileSchedulerILb0EEEEEEEEEvNT_6ParamsE:
	.zero		3840


//--------------------- .nv.constant0._ZN7cutlass13device_kernelIN5flash11enable_sm90INS1_16FlashAttnFwdSm90INS1_25CollectiveMainloopFwdSm90ILi2EN4cute5tupleIJNS5_1CILi1EEES8_S8_EEENS6_IJNS7_ILi128EEENS7_ILi176EEESA_EEELi128ENS_6half_tEfNS_4arch4Sm90ELb0ELb0ELb0ELb1ELb0ELb0ELb0ELb1ELb1ELb0ELb0ELb0EEENS1_21CollectiveEpilogueFwdINS6_IJSA_SA_SB_EEES9_SD_SF_Li256ELb1ELb0ELb0ELb0EEENS1_36VarlenDynamicPersistentTileSchedulerILi128ELi176ELi256ELi32ELb0ELb0ELb1ELb0ELb1ELb1EEEEEEEEEvNT_6ParamsE --------------------------
	.section	.nv.constant0._ZN7cutlass13device_kernelIN5flash11enable_sm90INS1_16FlashAttnFwdSm90INS1_25CollectiveMainloopFwdSm90ILi2EN4cute5tupleIJNS5_1CILi1EEES8_S8_EEENS6_IJNS7_ILi128EEENS7_ILi176EEESA_EEELi128ENS_6half_tEfNS_4arch4Sm90ELb0ELb0ELb0ELb1ELb0ELb0ELb0ELb1ELb1ELb0ELb0ELb0EEENS1_21CollectiveEpilogueFwdINS6_IJSA_SA_SB_EEES9_SD_SF_Li256ELb1ELb0ELb0ELb0EEENS1_36VarlenDynamicPersistentTileSchedulerILi128ELi176ELi256ELi32ELb0ELb0ELb1ELb0ELb1ELb1EEEEEEEEEvNT_6ParamsE,"a",@progbits
	.sectionflags	@""
	.align	4
.nv.constant0._ZN7cutlass13device_kernelIN5flash11enable_sm90INS1_16FlashAttnFwdSm90INS1_25CollectiveMainloopFwdSm90ILi2EN4cute5tupleIJNS5_1CILi1EEES8_S8_EEENS6_IJNS7_ILi128EEENS7_ILi176EEESA_EEELi128ENS_6half_tEfNS_4arch4Sm90ELb0ELb0ELb0ELb1ELb0ELb0ELb0ELb1ELb1ELb0ELb0ELb0EEENS1_21CollectiveEpilogueFwdINS6_IJSA_SA_SB_EEES9_SD_SF_Li256ELb1ELb0ELb0ELb0EEENS1_36VarlenDynamicPersistentTileSchedulerILi128ELi176ELi256ELi32ELb0ELb0ELb1ELb0ELb1ELb1EEEEEEEEEvNT_6ParamsE:
	.zero		3456


//--------------------- .nv.constant0._ZN7cutlass13device_kernelIN5flash11enable_sm90INS1_16FlashAttnFwdSm90INS1_25CollectiveMainloopFwdSm90ILi2EN4cute5tupleIJNS5_1CILi1EEES8_S8_EEENS6_IJNS7_ILi128EEENS7_ILi176EEESA_EEELi128ENS_6half_tEfNS_4arch4Sm90ELb0ELb0ELb0ELb1ELb0ELb1ELb0ELb1ELb1ELb0ELb0ELb0EEENS1_21CollectiveEpilogueFwdINS6_IJSA_SA_SB_EEES9_SD_SF_Li256ELb1ELb0ELb0ELb0EEENS1_36VarlenDynamicPersistentTileSchedulerILi128ELi176ELi256ELi32ELb0ELb0ELb1ELb0ELb1ELb1EEEEEEEEEvNT_6ParamsE --------------------------
	.section	.nv.constant0._ZN7cutlass13device_kernelIN5flash11enable_sm90INS1_16FlashAttnFwdSm90INS1_25CollectiveMainloopFwdSm90ILi2EN4cute5tupleIJNS5_1CILi1EEES8_S8_EEENS6_IJNS7_ILi128EEENS7_ILi176EEESA_EEELi128ENS_6half_tEfNS_4arch4Sm90ELb0ELb0ELb0ELb1ELb0ELb1ELb0ELb1ELb1ELb0ELb0ELb0EEENS1_21CollectiveEpilogueFwdINS6_IJSA_SA_SB_EEES9_SD_SF_Li256ELb1ELb0ELb0ELb0EEENS1_36VarlenDynamicPersistentTileSchedulerILi128ELi176ELi256ELi32ELb0ELb0ELb1ELb0ELb1ELb1EEEEEEEEEvNT_6ParamsE,"a",@progbits
	.sectionflags	@""
	.align	4
.nv.constant0._ZN7cutlass13device_kernelIN5flash11enable_sm90INS1_16FlashAttnFwdSm90INS1_25CollectiveMainloopFwdSm90ILi2EN4cute5tupleIJNS5_1CILi1EEES8_S8_EEENS6_IJNS7_ILi128EEENS7_ILi176EEESA_EEELi128ENS_6half_tEfNS_4arch4Sm90ELb0ELb0ELb0ELb1ELb0ELb1ELb0ELb1ELb1ELb0ELb0ELb0EEENS1_21CollectiveEpilogueFwdINS6_IJSA_SA_SB_EEES9_SD_SF_Li256ELb1ELb0ELb0ELb0EEENS1_36VarlenDynamicPersistentTileSchedulerILi128ELi176ELi256ELi32ELb0ELb0ELb1ELb0ELb1ELb1EEEEEEEEEvNT_6ParamsE:
	.zero		3456


//--------------------- .nv.constant0._ZN7cutlass13device_kernelIN5flash11enable_sm90INS1_16FlashAttnFwdSm90INS1_25CollectiveMainloopFwdSm90ILi2EN4cute5tupleIJNS5_1CILi1EEES8_S8_EEENS6_IJNS7_ILi128EEESA_SA_EEELi128ENS_6half_tEfNS_4arch4Sm90ELb0ELb1ELb0ELb0ELb0ELb0ELb0ELb1ELb1ELb0ELb0ELb0EEENS1_21CollectiveEpilogueFwdISB_S9_SC_SE_Li256ELb0ELb0ELb0ELb0EEENS1_30DynamicPersistentTileSchedulerILi256ELi32ELb0ELb0ELb1EEEEEEEEEvNT_6ParamsE --------------------------
	.section	.nv.constant0._ZN7cutlass13device_kernelIN5flash11enable_sm90INS1_16FlashAttnFwdSm90INS1_25CollectiveMainloopFwdSm90ILi2EN4cute5tupleIJNS5_1CILi1EEES8_S8_EEENS6_IJNS7_ILi128EEESA_SA_EEELi128ENS_6half_tEfNS_4arch4Sm90ELb0ELb1ELb0ELb0ELb0ELb0ELb0ELb1ELb1ELb0ELb0ELb0EEENS1_21CollectiveEpilogueFwdISB_S9_SC_SE_Li256ELb0ELb0ELb0ELb0EEENS1_30DynamicPersistentTileSchedulerILi256ELi32ELb0ELb0ELb1EEEEEEEEEvNT_6ParamsE,"a",@progbits
	.sectionflags	@""
	.align	4
.nv.constant0._ZN7cutlass13device_kernelIN5flash11enable_sm90INS1_16FlashAttnFwdSm90INS1_25CollectiveMainloopFwdSm90ILi2EN4cute5tupleIJNS5_1CILi1EEES8_S8_EEENS6_IJNS7_ILi128EEESA_SA_EEELi128ENS_6half_tEfNS_4arch4Sm90ELb0ELb1ELb0ELb0ELb0ELb0ELb0ELb1ELb1ELb0ELb0ELb0EEENS1_21CollectiveEpilogueFwdISB_S9_SC_SE_Li256ELb0ELb0ELb0ELb0EEENS1_30DynamicPersistentTileSchedulerILi256ELi32ELb0ELb0ELb1EEEEEEEEEvNT_6ParamsE:
	.zero		3840


//--------------------- .nv.constant0._ZN7cutlass13device_kernelIN5flash11enable_sm90INS1_16FlashAttnFwdSm90INS1_25CollectiveMainloopFwdSm90ILi2EN4cute5tupleIJNS5_1CILi1EEES8_S8_EEENS6_IJNS7_ILi128EEESA_SA_EEELi128ENS_6half_tEfNS_4arch4Sm90ELb0ELb1ELb0ELb1ELb0ELb0ELb0ELb1ELb1ELb0ELb0ELb0EEENS1_21CollectiveEpilogueFwdISB_S9_SC_SE_Li256ELb1ELb0ELb0ELb0EEENS1_36VarlenDynamicPersistentTileSchedulerILi128ELi128ELi256ELi32ELb0ELb0ELb1ELb1ELb0ELb1EEEEEEEEEvNT_6ParamsE --------------------------
	.section	.nv.constant0._ZN7cutlass13device_kernelIN5flash11enable_sm90INS1_16FlashAttnFwdSm90INS1_25CollectiveMainloopFwdSm90ILi2EN4cute5tupleIJNS5_1CILi1EEES8_S8_EEENS6_IJNS7_ILi128EEESA_SA_EEELi128ENS_6half_tEfNS_4arch4Sm90ELb0ELb1ELb0ELb1ELb0ELb0ELb0ELb1ELb1ELb0ELb0ELb0EEENS1_21CollectiveEpilogueFwdISB_S9_SC_SE_Li256ELb1ELb0ELb0ELb0EEENS1_36VarlenDynamicPersistentTileSchedulerILi128ELi128ELi256ELi32ELb0ELb0ELb1ELb1ELb0ELb1EEEEEEEEEvNT_6ParamsE,"a",@progbits
	.sectionflags	@""
	.align	4
.nv.constant0._ZN7cutlass13device_kernelIN5flash11enable_sm90INS1_16FlashAttnFwdSm90INS1_25CollectiveMainloopFwdSm90ILi2EN4cute5tupleIJNS5_1CILi1EEES8_S8_EEENS6_IJNS7_ILi128EEESA_SA_EEELi128ENS_6half_tEfNS_4arch4Sm90ELb0ELb1ELb0ELb1ELb0ELb0ELb0ELb1ELb1ELb0ELb0ELb0EEENS1_21CollectiveEpilogueFwdISB_S9_SC_SE_Li256ELb1ELb0ELb0ELb0EEENS1_36VarlenDynamicPersistentTileSchedulerILi128ELi128ELi256ELi32ELb0ELb0ELb1ELb1ELb0ELb1EEEEEEEEEvNT_6ParamsE:
	.zero		3456


//--------------------- .nv.constant0._ZN7cutlass13device_kernelIN5flash11enable_sm90INS1_16FlashAttnFwdSm90INS1_25CollectiveMainloopFwdSm90ILi2EN4cute5tupleIJNS5_1CILi1EEES8_S8_EEENS6_IJNS7_ILi128EEESA_SA_EEELi128ENS_6half_tEfNS_4arch4Sm90ELb0ELb1ELb0ELb1ELb0ELb1ELb0ELb1ELb1ELb0ELb0ELb0EEENS1_21CollectiveEpilogueFwdISB_S9_SC_SE_Li256ELb1ELb0ELb0ELb0EEENS1_36VarlenDynamicPersistentTileSchedulerILi128ELi128ELi256ELi32ELb0ELb0ELb1ELb1ELb0ELb1EEEEEEEEEvNT_6ParamsE --------------------------
	.section	.nv.constant0._ZN7cutlass13device_kernelIN5flash11enable_sm90INS1_16FlashAttnFwdSm90INS1_25CollectiveMainloopFwdSm90ILi2EN4cute5tupleIJNS5_1CILi1EEES8_S8_EEENS6_IJNS7_ILi128EEESA_SA_EEELi128ENS_6half_tEfNS_4arch4Sm90ELb0ELb1ELb0ELb1ELb0ELb1ELb0ELb1ELb1ELb0ELb0ELb0EEENS1_21CollectiveEpilogueFwdISB_S9_SC_SE_Li256ELb1ELb0ELb0ELb0EEENS1_36VarlenDynamicPersistentTileSchedulerILi128ELi128ELi256ELi32ELb0ELb0ELb1ELb1ELb0ELb1EEEEEEEEEvNT_6ParamsE,"a",@progbits
	.sectionflags	@""
	.align	4
.nv.constant0._ZN7cutlass13device_kernelIN5flash11enable_sm90INS1_16FlashAttnFwdSm90INS1_25CollectiveMainloopFwdSm90ILi2EN4cute5tupleIJNS5_1CILi1EEES8_S8_EEENS6_IJNS7_ILi128EEESA_SA_EEELi128ENS_6half_tEfNS_4arch4Sm90ELb0ELb1ELb0ELb1ELb0ELb1ELb0ELb1ELb1ELb0ELb0ELb0EEENS1_21CollectiveEpilogueFwdISB_S9_SC_SE_Li256ELb1ELb0ELb0ELb0EEENS1_36VarlenDynamicPersistentTileSchedulerILi128ELi128ELi256ELi32ELb0ELb0ELb1ELb1ELb0ELb1EEEEEEEEEvNT_6ParamsE:
	.zero		3456


//--------------------- .nv.constant0._ZN7cutlass13device_kernelIN5flash11enable_sm90INS1_16FlashAttnFwdSm90INS1_25CollectiveMainloopFwdSm90ILi2EN4cute5tupleIJNS5_1CILi1EEES8_S8_EEENS6_IJNS7_ILi128EEESA_SA_EEELi128ENS_6half_tEfNS_4arch4Sm90ELb1ELb0ELb0ELb0ELb0ELb0ELb0ELb1ELb1ELb0ELb0ELb0EEENS1_21CollectiveEpilogueFwdISB_S9_SC_SE_Li256ELb0ELb0ELb0ELb0EEENS1_30DynamicPersistentTileSchedulerILi256ELi32ELb0ELb0ELb1EEEEEEEEEvNT_6ParamsE --------------------------
	.section	.nv.constant0._ZN7cutlass13device_kernelIN5flash11enable_sm90INS1_16FlashAttnFwdSm90INS1_25CollectiveMainloopFwdSm90ILi2EN4cute5tupleIJNS5_1CILi1EEES8_S8_EEENS6_IJNS7_ILi128EEESA_SA_EEELi128ENS_6half_tEfNS_4arch4Sm90ELb1ELb0ELb0ELb0ELb0ELb0ELb0ELb1ELb1ELb0ELb0ELb0EEENS1_21CollectiveEpilogueFwdISB_S9_SC_SE_Li256ELb0ELb0ELb0ELb0EEENS1_30DynamicPersistentTileSchedulerILi256ELi32ELb0ELb0ELb1EEEEEEEEEvNT_6ParamsE,"a",@progbits
	.sectionflags	@""
	.align	4
.nv.constant0._ZN7cutlass13device_kernelIN5flash11enable_sm90INS1_16FlashAttnFwdSm90INS1_25CollectiveMainloopFwdSm90ILi2EN4cute5tupleIJNS5_1CILi1EEES8_S8_EEENS6_IJNS7_ILi128EEESA_SA_EEELi128ENS_6half_tEfNS_4arch4Sm90ELb1ELb0ELb0ELb0ELb0ELb0ELb0ELb1ELb1ELb0ELb0ELb0EEENS1_21CollectiveEpilogueFwdISB_S9_SC_SE_Li256ELb0ELb0ELb0ELb0EEENS1_30DynamicPersistentTileSchedulerILi256ELi32ELb0ELb0ELb1EEEEEEEEEvNT_6ParamsE:
	.zero		3840


//--------------------- .nv.constant0._ZN7cutlass13device_kernelIN5flash11enable_sm90INS1_16FlashAttnFwdSm90INS1_25CollectiveMainloopFwdSm90ILi2EN4cute5tupleIJNS5_1CILi1EEES8_S8_EEENS6_IJNS7_ILi128EEESA_SA_EEELi128ENS_6half_tEfNS_4arch4Sm90ELb1ELb0ELb0ELb1ELb0ELb0ELb0ELb1ELb1ELb0ELb0ELb0EEENS1_21CollectiveEpilogueFwdISB_S9_SC_SE_Li256ELb1ELb0ELb0ELb0EEENS1_36VarlenDynamicPersistentTileSchedulerILi128ELi128ELi256ELi32ELb0ELb0ELb1ELb1ELb1ELb1EEEEEEEEEvNT_6ParamsE --------------------------
	.section	.nv.constant0._ZN7cutlass13device_kernelIN5flash11enable_sm90INS1_16FlashAttnFwdSm90INS1_25CollectiveMainloopFwdSm90ILi2EN4cute5tupleIJNS5_1CILi1EEES8_S8_EEENS6_IJNS7_ILi128EEESA_SA_EEELi128ENS_6half_tEfNS_4arch4Sm90ELb1ELb0ELb0ELb1ELb0ELb0ELb0ELb1ELb1ELb0ELb0ELb0EEENS1_21CollectiveEpilogueFwdISB_S9_SC_SE_Li256ELb1ELb0ELb0ELb0EEENS1_36VarlenDynamicPersistentTileSchedulerILi128ELi128ELi256ELi32ELb0ELb0ELb1ELb1ELb1ELb1EEEEEEEEEvNT_6ParamsE,"a",@progbits
	.sectionflags	@""
	.align	4
.nv.constant0._ZN7cutlass13device_kernelIN5flash11enable_sm90INS1_16FlashAttnFwdSm90INS1_25CollectiveMainloopFwdSm90ILi2EN4cute5tupleIJNS5_1CILi1EEES8_S8_EEENS6_IJNS7_ILi128EEESA_SA_EEELi128ENS_6half_tEfNS_4arch4Sm90ELb1ELb0ELb0ELb1ELb0ELb0ELb0ELb1ELb1ELb0ELb0ELb0EEENS1_21CollectiveEpilogueFwdISB_S9_SC_SE_Li256ELb1ELb0ELb0ELb0EEENS1_36VarlenDynamicPersistentTileSchedulerILi128ELi128ELi256ELi32ELb0ELb0ELb1ELb1ELb1ELb1EEEEEEEEEvNT_6ParamsE:
	.zero		3456


//--------------------- .nv.constant0._ZN7cutlass13device_kernelIN5flash11enable_sm90INS1_16FlashAttnFwdSm90INS1_25CollectiveMainloopFwdSm90ILi2EN4cute5tupleIJNS5_1CILi1EEES8_S8_EEENS6_IJNS7_ILi128EEESA_SA_EEELi128ENS_6half_tEfNS_4arch4Sm90ELb1ELb0ELb0ELb1ELb0ELb1ELb0ELb1ELb1ELb0ELb0ELb0EEENS1_21CollectiveEpilogueFwdISB_S9_SC_SE_Li256ELb1ELb0ELb0ELb0EEENS1_36VarlenDynamicPersistentTileSchedulerILi128ELi128ELi256ELi32ELb0ELb0ELb1ELb1ELb1ELb1EEEEEEEEEvNT_6ParamsE --------------------------
	.section	.nv.constant0._ZN7cutlass13device_kernelIN5flash11enable_sm90INS1_16FlashAttnFwdSm90INS1_25CollectiveMainloopFwdSm90ILi2EN4cute5tupleIJNS5_1CILi1EEES8_S8_EEENS6_IJNS7_ILi128EEESA_SA_EEELi128ENS_6half_tEfNS_4arch4Sm90ELb1ELb0ELb0ELb1ELb0ELb1ELb0ELb1ELb1ELb0ELb0ELb0EEENS1_21CollectiveEpilogueFwdISB_S9_SC_SE_Li256ELb1ELb0ELb0ELb0EEENS1_36VarlenDynamicPersistentTileSchedulerILi128ELi128ELi256ELi32ELb0ELb0ELb1ELb1ELb1ELb1EEEEEEEEEvNT_6ParamsE,"a",@progbits
	.sectionflags	@""
	.align	4
.nv.constant0._ZN7cutlass13device_kernelIN5flash11enable_sm90INS1_16FlashAttnFwdSm90INS1_25CollectiveMainloopFwdSm90ILi2EN4cute5tupleIJNS5_1CILi1EEES8_S8_EEENS6_IJNS7_ILi128EEESA_SA_EEELi128ENS_6half_tEfNS_4arch4Sm90ELb1ELb0ELb0ELb1ELb0ELb1ELb0ELb1ELb1ELb0ELb0ELb0EEENS1_21CollectiveEpilogueFwdISB_S9_SC_SE_Li256ELb1ELb0ELb0ELb0EEENS1_36VarlenDynamicPersistentTileSchedulerILi128ELi128ELi256ELi32ELb0ELb0ELb1ELb1ELb1ELb1EEEEEEEEEvNT_6ParamsE:
	.zero		3456


//--------------------- SYMBOLS --------------------------

	.type		.nv.reservedSmem.offset0,@object
	.size		.nv.reservedSmem.offset0,0x4
